def gluon_wgmma(
    a_ptr,
    b_ptr,
    c_ptr,
    M,
    N,
    K,
    stride_am,
    stride_bk,
    stride_cm,
    BLOCK_M: gl.constexpr,
    BLOCK_N: gl.constexpr,
    BLOCK_K: gl.constexpr,
    DTYPE: gl.constexpr,
    A_LAYOUT: gl.constexpr,
    B_LAYOUT: gl.constexpr,
    C_LAYOUT: gl.constexpr,
    B_SHAPE: gl.constexpr,
    TRANS_B: gl.constexpr,
    NUM_BUFFERS: gl.constexpr,
    NUM_WARPS: gl.constexpr,
):
    a_desc = tma.make_tensor_descriptor(
        a_ptr, [M, K], [stride_am, 1], [BLOCK_M, BLOCK_K], A_LAYOUT
    )
    b_desc = tma.make_tensor_descriptor(
        b_ptr,
        [N, K] if TRANS_B else [K, N],
        [stride_bk, 1],
        B_SHAPE,
        B_LAYOUT,
    )
    c_desc = tma.make_tensor_descriptor(
        c_ptr, [M, N], [stride_cm, 1], [BLOCK_M, BLOCK_N], C_LAYOUT
    )

    a_bufs = gl.allocate_shared_memory(
        DTYPE, [NUM_BUFFERS, BLOCK_M, BLOCK_K], A_LAYOUT
    )
    b_bufs = gl.allocate_shared_memory(DTYPE, [NUM_BUFFERS] + B_SHAPE, B_LAYOUT)

    pid_m = gl.program_id(0)
    pid_n = gl.program_id(1)
    off_m = pid_m * BLOCK_M
    off_n = pid_n * BLOCK_N

    mma_layout: gl.constexpr = pick_wgmma_layout(DTYPE, BLOCK_M, BLOCK_N, NUM_WARPS)
    acc = warpgroup_mma_init(
        gl.zeros((BLOCK_M, BLOCK_N), dtype=gl.float32, layout=mma_layout)
    )

    bars = gl.allocate_shared_memory(
        gl.int64, [NUM_BUFFERS, 1], mbarrier.MBarrierLayout()
    )
    for i in gl.static_range(NUM_BUFFERS):
        mbarrier.init(bars.index(i), count=1)
    idx = 0
    phase = 0

    for k in range(0, K, BLOCK_K):
        a = a_bufs.index(idx)
        b = b_bufs.index(idx)
        bar = bars.index(idx)
        mbarrier.expect(bar, a_desc.block_type.nbytes + b_desc.block_type.nbytes)
        tma.async_copy_global_to_shared(a_desc, [off_m, k], bar, a)
        tma.async_copy_global_to_shared(
            b_desc, [off_n, k] if TRANS_B else [k, off_n], bar, b
        )
        mbarrier.wait(bar, phase=phase)

        if TRANS_B:
            b = b.permute((1, 0))
        acc = warpgroup_mma_wait(num_outstanding=0, deps=(acc,))
        acc = warpgroup_mma(a, b, acc, is_async=True)

        idx += 1
        if idx == NUM_BUFFERS:
            idx = 0
            phase ^= 1

    acc = warpgroup_mma_wait(num_outstanding=0, deps=(acc,))
    for i in gl.static_range(NUM_BUFFERS):
        mbarrier.invalidate(bars.index(i))

    c_smem = gl.allocate_shared_memory(DTYPE, [BLOCK_M, BLOCK_N], C_LAYOUT)
    c_smem.store(acc.to(DTYPE))
    fence_async_shared()
    tma.async_copy_shared_to_global(c_desc, [off_m, off_n], c_smem)
    tma.store_wait(pendings=0)

# config = {"BLOCK_K": 128, "BLOCK_M": 128, "BLOCK_N": 128, "arch": "sm_90", "dtype": "fp16", "num_buffers": 2, "num_warps": 8, "trans_b": 1}
# arch = sm_90


// ===== COMPILED SASS (sm_90a) =====

	.target	sm_90a

	.elftype	@"ET_EXEC"


//--------------------- .note.nv.tkinfo           --------------------------
	.section	.note.nv.tkinfo,"",@"SHT_NOTE"
	.sectionflags	@"SHF_NOTE_NV_TKINFO"
	.tkinfo
        /*0018*/ 	.word	0x00000002
        /*0030*/ 	.string	""
        /*0030*/ 	.string	"ptxas"
        /*0030*/ 	.string	"Cuda compilation tools, release 13.0, V13.0.88"
        /*0030*/ 	.string	"Build cuda_13.0.r13.0/compiler.36424714_0"
        /*0030*/ 	.string	"-v  -suppress-debug-info  -lineinfo  -arch sm_90a "



//--------------------- .note.nv.cuinfo           --------------------------
	.section	.note.nv.cuinfo,"",@"SHT_NOTE"
	.sectionflags	@"SHF_NOTE_NV_CUINFO"
        /*0018*/ 	.short	0x0002
        /*001a*/ 	.short	0x005a
        /*001c*/ 	.short	0x0082
	.zero		2


//--------------------- .nv.info                  --------------------------
	.section	.nv.info,"",@"SHT_CUDA_INFO"
	.align	4


	//----- nvinfo : EIATTR_REGCOUNT
	.align		4
        /*0000*/ 	.byte	0x04, 0x2f
        /*0002*/ 	.short	(.L_1 - .L_0)
	.align		4
.L_0:
        /*0004*/ 	.word	index@(gluon_wgmma)
        /*0008*/ 	.word	0x0000005a


	//----- nvinfo : EIATTR_FRAME_SIZE
	.align		4
.L_1:
        /*000c*/ 	.byte	0x04, 0x11
        /*000e*/ 	.short	(.L_3 - .L_2)
	.align		4
.L_2:
        /*0010*/ 	.word	index@(gluon_wgmma)
        /*0014*/ 	.word	0x00000000


	//----- nvinfo : EIATTR_MIN_STACK_SIZE
	.align		4
.L_3:
        /*0018*/ 	.byte	0x04, 0x12
        /*001a*/ 	.short	(.L_5 - .L_4)
	.align		4
.L_4:
        /*001c*/ 	.word	index@(gluon_wgmma)
        /*0020*/ 	.word	0x00000000
.L_5:


//--------------------- .nv.compat                --------------------------
	.section	.nv.compat,"",@"SHT_CUDA_COMPAT_INFO"
	.align	4
        /*0000*/ 	.byte	0x02, 0x09, 0x01, 0x00, 0x02, 0x02, 0x04, 0x00, 0x02, 0x05, 0x05, 0x00, 0x03, 0x07, 0x01, 0x01
        /*0010*/ 	.byte	0x02, 0x03, 0x03, 0x00, 0x02, 0x06, 0x01, 0x00, 0x04, 0x0b, 0x08, 0x00, 0x00, 0x00, 0x00, 0x00
        /*0020*/ 	.byte	0x00, 0x00, 0x00, 0x00


//--------------------- .nv.info.gluon_wgmma      --------------------------
	.section	.nv.info.gluon_wgmma,"",@"SHT_CUDA_INFO"
	.sectionflags	@""
	.align	4


	//----- nvinfo : EIATTR_CUDA_API_VERSION
	.align		4
        /*0000*/ 	.byte	0x04, 0x37
        /*0002*/ 	.short	(.L_7 - .L_6)
.L_6:
        /*0004*/ 	.word	0x00000082


	//----- nvinfo : EIATTR_KPARAM_INFO
	.align		4
.L_7:
        /*0008*/ 	.byte	0x04, 0x17
        /*000a*/ 	.short	(.L_9 - .L_8)
.L_8:
        /*000c*/ 	.word	0x00000000
        /*0010*/ 	.short	0x000a
        /*0012*/ 	.short	0x0048
        /*0014*/ 	.byte	0x00, 0xf4, 0x21, 0x00


	//----- nvinfo : EIATTR_KPARAM_INFO
	.align		4
.L_9:
        /*0018*/ 	.byte	0x04, 0x17
        /*001a*/ 	.short	(.L_11 - .L_10)
.L_10:
        /*001c*/ 	.word	0x00000000
        /*0020*/ 	.short	0x0009
        /*0022*/ 	.short	0x0040
        /*0024*/ 	.byte	0x00, 0xf4, 0x21, 0x00


	//----- nvinfo : EIATTR_KPARAM_INFO
	.align		4
.L_11:
        /*0028*/ 	.byte	0x04, 0x17
        /*002a*/ 	.short	(.L_13 - .L_12)
.L_12:
        /*002c*/ 	.word	0x00000000
        /*0030*/ 	.short	0x0008
        /*0032*/ 	.short	0x0038
        /*0034*/ 	.byte	0x00, 0xf0, 0x21, 0x00


	//----- nvinfo : EIATTR_KPARAM_INFO
	.align		4
.L_13:
        /*0038*/ 	.byte	0x04, 0x17
        /*003a*/ 	.short	(.L_15 - .L_14)
.L_14:
        /*003c*/ 	.word	0x00000000
        /*0040*/ 	.short	0x0007
        /*0042*/ 	.short	0x0030
        /*0044*/ 	.byte	0x00, 0xf0, 0x21, 0x00


	//----- nvinfo : EIATTR_KPARAM_INFO
	.align		4
.L_15:
        /*0048*/ 	.byte	0x04, 0x17
        /*004a*/ 	.short	(.L_17 - .L_16)
.L_16:
        /*004c*/ 	.word	0x00000000
        /*0050*/ 	.short	0x0006
        /*0052*/ 	.short	0x0028
        /*0054*/ 	.byte	0x00, 0xf0, 0x21, 0x00


	//----- nvinfo : EIATTR_KPARAM_INFO
	.align		4
.L_17:
        /*0058*/ 	.byte	0x04, 0x17
        /*005a*/ 	.short	(.L_19 - .L_18)
.L_18:
        /*005c*/ 	.word	0x00000000
        /*0060*/ 	.short	0x0005
        /*0062*/ 	.short	0x0020
        /*0064*/ 	.byte	0x00, 0xf0, 0x11, 0x00


	//----- nvinfo : EIATTR_KPARAM_INFO
	.align		4
.L_19:
        /*0068*/ 	.byte	0x04, 0x17
        /*006a*/ 	.short	(.L_21 - .L_20)
.L_20:
        /*006c*/ 	.word	0x00000000
        /*0070*/ 	.short	0x0004
        /*0072*/ 	.short	0x001c
        /*0074*/ 	.byte	0x00, 0xf0, 0x11, 0x00


	//----- nvinfo : EIATTR_KPARAM_INFO
	.align		4
.L_21:
        /*0078*/ 	.byte	0x04, 0x17
        /*007a*/ 	.short	(.L_23 - .L_22)
.L_22:
        /*007c*/ 	.word	0x00000000
        /*0080*/ 	.short	0x0003
        /*0082*/ 	.short	0x0018
        /*0084*/ 	.byte	0x00, 0xf0, 0x11, 0x00


	//----- nvinfo : EIATTR_KPARAM_INFO
	.align		4
.L_23:
        /*0088*/ 	.byte	0x04, 0x17
        /*008a*/ 	.short	(.L_25 - .L_24)
.L_24:
        /*008c*/ 	.word	0x00000000
        /*0090*/ 	.short	0x0002
        /*0092*/ 	.short	0x0010
        /*0094*/ 	.byte	0x00, 0xf4, 0x21, 0x00


	//----- nvinfo : EIATTR_KPARAM_INFO
	.align		4
.L_25:
        /*0098*/ 	.byte	0x04, 0x17
        /*009a*/ 	.short	(.L_27 - .L_26)
.L_26:
        /*009c*/ 	.word	0x00000000
        /*00a0*/ 	.short	0x0001
        /*00a2*/ 	.short	0x0008
        /*00a4*/ 	.byte	0x00, 0xf4, 0x21, 0x00


	//----- nvinfo : EIATTR_KPARAM_INFO
	.align		4
.L_27:
        /*00a8*/ 	.byte	0x04, 0x17
        /*00aa*/ 	.short	(.L_29 - .L_28)
.L_28:
        /*00ac*/ 	.word	0x00000000
        /*00b0*/ 	.short	0x0000
        /*00b2*/ 	.short	0x0000
        /*00b4*/ 	.byte	0x00, 0xf4, 0x21, 0x00


	//----- nvinfo : EIATTR_SPARSE_MMA_MASK
	.align		4
.L_29:
        /*00b8*/ 	.byte	0x03, 0x50
        /*00ba*/ 	.short	0x0000


	//----- nvinfo : EIATTR_MAXREG_COUNT
	.align		4
        /*00bc*/ 	.byte	0x03, 0x1b
        /*00be*/ 	.short	0x00ff


	//----- nvinfo : EIATTR_NUM_BARRIERS
	.align		4
        /*00c0*/ 	.byte	0x02, 0x4c
        /*00c2*/ 	.byte	0x01
	.zero		1


	//----- nvinfo : EIATTR_MERCURY_ISA_VERSION
	.align		4
        /*00c4*/ 	.byte	0x03, 0x5f
        /*00c6*/ 	.short	0x0101


	//----- nvinfo : EIATTR_INT_WARP_WIDE_INSTR_OFFSETS
	.align		4
        /*00c8*/ 	.byte	0x04, 0x31
        /*00ca*/ 	.short	(.L_31 - .L_30)


	//   ....[0]....
.L_30:
        /*00cc*/ 	.word	0x00001320


	//   ....[1]....
        /*00d0*/ 	.word	0x00001340


	//   ....[2]....
        /*00d4*/ 	.word	0x000013f0


	//   ....[3]....
        /*00d8*/ 	.word	0x000018c0


	//   ....[4]....
        /*00dc*/ 	.word	0x000018d0


	//   ....[5]....
        /*00e0*/ 	.word	0x00001950


	//   ....[6]....
        /*00e4*/ 	.word	0x00001960


	//   ....[7]....
        /*00e8*/ 	.word	0x00002170


	//   ....[8]....
        /*00ec*/ 	.word	0x00002180


	//----- nvinfo : EIATTR_COOP_GROUP_MASK_REGIDS
	.align		4
.L_31:
        /*00f0*/ 	.byte	0x04, 0x29
        /*00f2*/ 	.short	(.L_33 - .L_32)


	//   ....[0]....
.L_32:
        /*00f4*/ 	.word	0xffffffff


	//   ....[1]....
        /*00f8*/ 	.word	0xffffffff


	//   ....[2]....
        /*00fc*/ 	.word	0xffffffff


	//----- nvinfo : EIATTR_COOP_GROUP_INSTR_OFFSETS
	.align		4
.L_33:
        /*0100*/ 	.byte	0x04, 0x28
        /*0102*/ 	.short	(.L_35 - .L_34)


	//   ....[0]....
.L_34:
        /*0104*/ 	.word	0x00000150


	//   ....[1]....
        /*0108*/ 	.word	0x00000700


	//   ....[2]....
        /*010c*/ 	.word	0x00000cf0


	//----- nvinfo : EIATTR_MBARRIER_INSTR_OFFSETS
	.align		4
.L_35:
        /*0110*/ 	.byte	0x04, 0x39
        /*0112*/ 	.short	(.L_37 - .L_36)


	//   ....[0]....
.L_36:
        /*0114*/ 	.word	0x00001490
        /*0118*/ 	.word	0x000000ff
        /*011c*/ 	.word	0x00020000
        /*0120*/ 	.short	0x0100
        /*0122*/ 	.byte	0x0c
	.zero		1


	//   ....[1]....
        /*0124*/ 	.word	0x000015d0
        /*0128*/ 	.word	0x000000ff
        /*012c*/ 	.word	0x00020008
        /*0130*/ 	.short	0x0100
        /*0132*/ 	.byte	0x0c
	.zero		1


	//   ....[2]....
        /*0134*/ 	.word	0x00001a20
        /*0138*/ 	.word	0x000000ff
        /*013c*/ 	.word	0x00020000
        /*0140*/ 	.short	0x010a
        /*0142*/ 	.byte	0x07
	.zero		1


	//   ....[3]....
        /*0144*/ 	.word	0x00001e90
        /*0148*/ 	.word	0x000000ff
        /*014c*/ 	.word	0x00020000
        /*0150*/ 	.short	0x0108
        /*0152*/ 	.byte	0x0c
	.zero		1


	//   ....[4]....
        /*0154*/ 	.word	0x00001fb0
        /*0158*/ 	.word	0x000000ff
        /*015c*/ 	.word	0x00020008
        /*0160*/ 	.short	0x0108
        /*0162*/ 	.byte	0x0c
	.zero		1


	//   ....[5]....
        /*0164*/ 	.word	0x00002210
        /*0168*/ 	.word	0x000000ff
        /*016c*/ 	.word	0x00020000
        /*0170*/ 	.short	0x010a
        /*0172*/ 	.byte	0x07
	.zero		1


	//----- nvinfo : EIATTR_NUM_MBARRIERS
	.align		4
.L_37:
        /*0174*/ 	.byte	0x03, 0x38
        /*0176*/ 	.short	0x0002


	//----- nvinfo : EIATTR_EXIT_INSTR_OFFSETS
	.align		4
        /*0178*/ 	.byte	0x04, 0x1c
        /*017a*/ 	.short	(.L_39 - .L_38)


	//   ....[0]....
.L_38:
        /*017c*/ 	.word	0x00002200


	//----- nvinfo : EIATTR_REQNTID
	.align		4
.L_39:
        /*0180*/ 	.byte	0x04, 0x10
        /*0182*/ 	.short	(.L_41 - .L_40)
.L_40:
        /*0184*/ 	.word	0x00000100
        /*0188*/ 	.word	0x00000001
        /*018c*/ 	.word	0x00000001


	//----- nvinfo : EIATTR_CRS_STACK_SIZE
	.align		4
.L_41:
        /*0190*/ 	.byte	0x04, 0x1e
        /*0192*/ 	.short	(.L_43 - .L_42)
.L_42:
        /*0194*/ 	.word	0x00000000


	//----- nvinfo : EIATTR_CBANK_PARAM_SIZE
	.align		4
.L_43:
        /*0198*/ 	.byte	0x03, 0x19
        /*019a*/ 	.short	0x0050


	//----- nvinfo : EIATTR_PARAM_CBANK
	.align		4
        /*019c*/ 	.byte	0x04, 0x0a
        /*019e*/ 	.short	(.L_45 - .L_44)
	.align		4
.L_44:
        /*01a0*/ 	.word	index@(.nv.constant0.gluon_wgmma)
        /*01a4*/ 	.short	0x0210
        /*01a6*/ 	.short	0x0050


	//----- nvinfo : EIATTR_SW_WAR
	.align		4
.L_45:
        /*01a8*/ 	.byte	0x04, 0x36
        /*01aa*/ 	.short	(.L_47 - .L_46)
.L_46:
        /*01ac*/ 	.word	0x00000008
.L_47:


//--------------------- .nv.callgraph             --------------------------
	.section	.nv.callgraph,"",@"SHT_CUDA_CALLGRAPH"
	.align	4
	.sectionentsize	8
	.align		4
        /*0000*/ 	.word	0x00000000
	.align		4
        /*0004*/ 	.word	0xffffffff
	.align		4
        /*0008*/ 	.word	0x00000000
	.align		4
        /*000c*/ 	.word	0xfffffffe
	.align		4
        /*0010*/ 	.word	0x00000000
	.align		4
        /*0014*/ 	.word	0xfffffffd
	.align		4
        /*0018*/ 	.word	0x00000000
	.align		4
        /*001c*/ 	.word	0xfffffffc


//--------------------- .text.gluon_wgmma         --------------------------
	.section	.text.gluon_wgmma,"ax",@progbits
	.align	128
        .global         gluon_wgmma
        .type           gluon_wgmma,@function
        .size           gluon_wgmma,(.L_x_52 - gluon_wgmma)
        .other          gluon_wgmma,@"STO_CUDA_ENTRY STV_DEFAULT"
gluon_wgmma:
.text.gluon_wgmma:
[----:B------:R-:W-:Y:S01]  /*0000*/  LDC R1, c[0x0][0x28] ;  /* 0x00000a00ff017b82 */ /* 0x000fe20000000800 */
[----:B------:R-:W1:Y:S07]  /*0010*/  S2R R0, SR_TID.X ;  /* 0x0000000000007919 */ /* 0x000e6e0000002100 */
[----:B------:R-:W2:Y:S01]  /*0020*/  S2UR UR4, SR_CgaCtaId ;  /* 0x00000000000479c3 */ /* 0x000ea20000008800 */
[----:B------:R-:W-:Y:S01]  /*0030*/  UMOV UR12, 0x400 ;  /* 0x00000400000c7882 */ /* 0x000fe20000000000 */
[----:B------:R-:W-:Y:S01]  /*0040*/  ULDC UR6, c[0x0][0xc] ;  /* 0x0000030000067ab9 */ /* 0x000fe20000000800 */
[----:B------:R-:W-:Y:S01]  /*0050*/  ULDC.64 UR18, c[0x0][0x250] ;  /* 0x0000940000127ab9 */ /* 0x000fe20000000a00 */
[----:B------:R-:W-:Y:S04]  /*0060*/  BSSY B0, `(.L_x_0) ;  /* 0x000001f000007945 */ /* 0x000fe80003800000 */
[----:B------:R-:W3:Y:S08]  /*0070*/  LDC R4, c[0x0][0x228] ;  /* 0x00008a00ff047b82 */ /* 0x000ef00000000800 */
[----:B------:R-:W4:Y:S08]  /*0080*/  LDC R13, c[0x0][0x230] ;  /* 0x00008c00ff0d7b82 */ /* 0x000f300000000800 */
[----:B------:R-:W-:Y:S01]  /*0090*/  S2UR UR32, SR_CTAID.Y ;  /* 0x00000000002079c3 */ /* 0x000fe20000002600 */
[----:B--2---:R-:W-:-:S03]  /*00a0*/  ULEA UR12, UR4, UR12, 0x18 ;  /* 0x0000000c040c7291 */ /* 0x004fc6000f8ec03f */
[----:B------:R-:W-:Y:S01]  /*00b0*/  ULDC UR4, c[0x0][0x10] ;  /* 0x0000040000047ab9 */ /* 0x000fe20000000800 */
[----:B-1----:R-:W-:-:S03]  /*00c0*/  LOP3.LUT R6, R0, 0xff, RZ, 0xc0, !PT ;  /* 0x000000ff00067812 */ /* 0x002fc600078ec0ff */
[----:B------:R-:W1:Y:S01]  /*00d0*/  S2UR UR5, SR_CTAID.Z ;  /* 0x00000000000579c3 */ /* 0x000e620000002700 */
[----:B---3--:R-:W-:Y:S01]  /*00e0*/  VIADD R4, R4, 0xffffffff ;  /* 0xffffffff04047836 */ /* 0x008fe20000000000 */
[C---:B------:R-:W-:Y:S02]  /*00f0*/  ISETP.GE.U32.AND P0, PT, R6.reuse, 0x20, PT ;  /* 0x000000200600780c */ /* 0x040fe40003f06070 */
[C---:B------:R-:W-:Y:S02]  /*0100*/  ISETP.NE.U32.AND P2, PT, R6.reuse, RZ, PT ;  /* 0x000000ff0600720c */ /* 0x040fe40003f45070 */
[----:B------:R-:W-:Y:S02]  /*0110*/  LEA R12, R6, UR12, 0x2 ;  /* 0x0000000c060c7c11 */ /* 0x000fe4000f8e10ff */
[----:B------:R-:W2:Y:S01]  /*0120*/  S2UR UR33, SR_CTAID.X ;  /* 0x00000000002179c3 */ /* 0x000ea20000002500 */
[----:B----4-:R-:W-:-:S06]  /*0130*/  VIADD R9, R13, 0xffffffff ;  /* 0xffffffff0d097836 */ /* 0x010fcc0000000000 */
[----:B------:R3:W-:Y:S01]  /*0140*/  @!P0 STS [R12], RZ ;  /* 0x000000ff0c008388 */ /* 0x0007e20000000800 */
[----:B------:R-:W-:-:S03]  /*0150*/  NOP ;  /* 0x0000000000007918 */ /* 0x000fc60000000000 */
[----:B------:R3:W-:Y:S01]  /*0160*/  @!P2 STS [UR12+0x24], R4 ;  /* 0x00002404ff00a988 */ /* 0x0007e2000800080c */
[----:B-1----:R-:W-:-:S03]  /*0170*/  UIMAD UR4, UR5, UR4, UR32 ;  /* 0x00000004050472a4 */ /* 0x002fc6000f8e0220 */
[----:B------:R3:W-:Y:S01]  /*0180*/  @!P2 STS [UR12+0x20], R9 ;  /* 0x00002009ff00a988 */ /* 0x0007e2000800080c */
[----:B--2---:R-:W-:-:S04]  /*0190*/  UIMAD UR4, UR4, UR6, UR33 ;  /* 0x00000006040472a4 */ /* 0x004fc8000f8e0221 */
[----:B------:R-:W-:-:S03]  /*01a0*/  UIMAD UR5, UR4, 0x180, URZ ;  /* 0x00000180040578a4 */ /* 0x000fc6000f8e023f */
[----:B------:R-:W-:Y:S01]  /*01b0*/  UMOV UR4, URZ ;  /* 0x0000003f00047c82 */ /* 0x000fe20008000000 */
[----:B------:R-:W-:-:S04]  /*01c0*/  UIADD3 UR14, UP0, UR5, UR18, URZ ;  /* 0x00000012050e7290 */ /* 0x000fc8000ff1e03f */
[----:B------:R-:W-:Y:S01]  /*01d0*/  ULEA.HI.X.SX32 UR15, UR5, UR19, 0x1, UP0 ;  /* 0x00000013050f7291 */ /* 0x000fe200080f0e3f */
[----:B---3--:R-:W-:Y:S11]  /*01e0*/  @P2 BRA `(.L_x_1) ;  /* 0x0000000000182947 */ /* 0x008ff60003800000 */
[----:B------:R-:W1:Y:S01]  /*01f0*/  LDS R2, [UR12+0x8] ;  /* 0x0000080cff027984 */ /* 0x000e620008000800 */
[----:B------:R-:W2:Y:S01]  /*0200*/  LDC.64 R10, c[0x0][0x210] ;  /* 0x00008400ff0a7b82 */ /* 0x000ea20000000a00 */
[----:B------:R-:W-:Y:S02]  /*0210*/  IMAD.MOV.U32 R3, RZ, RZ, 0x70 ;  /* 0x00000070ff037424 */ /* 0x000fe400078e00ff */
[----:B--2---:R2:W-:Y:S03]  /*0220*/  STS.64 [UR12], R10 ;  /* 0x0000000aff007988 */ /* 0x0045e60008000a0c */
[----:B-1----:R-:W-:-:S05]  /*0230*/  LOP3.LUT R2, R2, 0x10, R3, 0xd8, !PT ;  /* 0x0000001002027812 */ /* 0x002fca00078ed803 */
[----:B------:R2:W-:Y:S02]  /*0240*/  STS [UR12+0x8], R2 ;  /* 0x00000802ff007988 */ /* 0x0005e4000800080c */
.L_x_1:
[----:B------:R-:W-:Y:S05]  /*0250*/  BSYNC B0 ;  /* 0x0000000000007941 */ /* 0x000fea0003800000 */
.L_x_0:
[----:B------:R-:W-:Y:S04]  /*0260*/  BSSY B0, `(.L_x_2) ;  /* 0x000000a000007945 */ /* 0x000fe80003800000 */
[----:B------:R-:W-:Y:S05]  /*0270*/  @P2 BRA `(.L_x_3) ;  /* 0x0000000000202947 */ /* 0x000fea0003800000 */
[----:B--2---:R-:W1:Y:S01]  /*0280*/  LDS R2, [UR12+0x34] ;  /* 0x0000340cff027984 */ /* 0x004e620008000800 */
[----:B------:R-:W-:Y:S02]  /*0290*/  IMAD.MOV.U32 R3, RZ, RZ, 0x3f000000 ;  /* 0x3f000000ff037424 */ /* 0x000fe400078e00ff */
[----:B------:R-:W-:Y:S01]  /*02a0*/  @!P2 IMAD.MOV.U32 R5, RZ, RZ, 0x7f ;  /* 0x0000007fff05a424 */ /* 0x000fe200078e00ff */
[----:B------:R-:W2:Y:S02]  /*02b0*/  @!P2 LDS R8, [UR12+0x38] ;  /* 0x0000380cff08a984 */ /* 0x000ea40008000800 */
[----:B-1----:R-:W-:Y:S02]  /*02c0*/  LOP3.LUT R2, R2, 0xff000000, R3, 0xb8, !PT ;  /* 0xff00000002027812 */ /* 0x002fe400078eb803 */
[----:B--2---:R-:W-:-:S03]  /*02d0*/  @!P2 LOP3.LUT R3, R8, 0xff, R5, 0xb8, !PT ;  /* 0x000000ff0803a812 */ /* 0x004fc600078eb805 */
[----:B------:R1:W-:Y:S04]  /*02e0*/  STS [UR12+0x34], R2 ;  /* 0x00003402ff007988 */ /* 0x0003e8000800080c */
[----:B------:R1:W-:Y:S02]  /*02f0*/  @!P2 STS [UR12+0x38], R3 ;  /* 0x00003803ff00a988 */ /* 0x0003e4000800080c */
.L_x_3:
[----:B------:R-:W-:Y:S05]  /*0300*/  BSYNC B0 ;  /* 0x0000000000007941 */ /* 0x000fea0003800000 */
.L_x_2:
[----:B------:R-:W-:Y:S04]  /*0310*/  BSSY B0, `(.L_x_4) ;  /* 0x000000e000007945 */ /* 0x000fe80003800000 */
[----:B------:R-:W-:Y:S05]  /*0320*/  @P2 BRA `(.L_x_5) ;  /* 0x0000000000302947 */ /* 0x000fea0003800000 */
[----:B-1----:R-:W1:Y:S01]  /*0330*/  LDS R3, [UR12+0x34] ;  /* 0x0000340cff037984 */ /* 0x002e620008000800 */
[----:B--2---:R-:W2:Y:S03]  /*0340*/  LDC.64 R10, c[0x0][0x238] ;  /* 0x00008e00ff0a7b82 */ /* 0x004ea60000000a00 */
[----:B------:R-:W3:Y:S01]  /*0350*/  LDS R2, [UR12+0x1c] ;  /* 0x00001c0cff027984 */ /* 0x000ee20008000800 */
[C---:B--2---:R-:W-:Y:S01]  /*0360*/  SHF.L.U64.HI R8, R10.reuse, 0x1, R11 ;  /* 0x000000010a087819 */ /* 0x044fe2000001020b */
[----:B------:R-:W-:-:S03]  /*0370*/  IMAD.SHL.U32 R5, R10, 0x2, RZ ;  /* 0x000000020a057824 */ /* 0x000fc600078e00ff */
[--C-:B------:R-:W-:Y:S02]  /*0380*/  SHF.R.U32.HI R7, RZ, 0x4, R8.reuse ;  /* 0x00000004ff077819 */ /* 0x100fe40000011608 */
[----:B------:R-:W-:-:S05]  /*0390*/  SHF.R.U64 R5, R5, 0x4, R8 ;  /* 0x0000000405057819 */ /* 0x000fca0000001208 */
[----:B------:R4:W-:Y:S01]  /*03a0*/  STS [UR12+0xc], R5 ;  /* 0x00000c05ff007988 */ /* 0x0009e2000800080c */
[----:B-1----:R-:W-:Y:S02]  /*03b0*/  LOP3.LUT R3, R3, 0x7, RZ, 0xb8, !PT ;  /* 0x0000000703037812 */ /* 0x002fe400078eb8ff */
[----:B---3--:R-:W-:-:S03]  /*03c0*/  LOP3.LUT R2, R2, 0xf, R7, 0xb8, !PT ;  /* 0x0000000f02027812 */ /* 0x008fc600078eb807 */
[----:B------:R4:W-:Y:S04]  /*03d0*/  STS [UR12+0x34], R3 ;  /* 0x00003403ff007988 */ /* 0x0009e8000800080c */
[----:B------:R4:W-:Y:S02]  /*03e0*/  STS [UR12+0x1c], R2 ;  /* 0x00001c02ff007988 */ /* 0x0009e4000800080c */
.L_x_5:
[----:B------:R-:W-:Y:S05]  /*03f0*/  BSYNC B0 ;  /* 0x0000000000007941 */ /* 0x000fea0003800000 */
.L_x_4:
[----:B------:R-:W-:Y:S04]  /*0400*/  BSSY B1, `(.L_x_6) ;  /* 0x000001a000017945 */ /* 0x000fe80003800000 */
[----:B------:R-:W-:Y:S04]  /*0410*/  BSSY B0, `(.L_x_7) ;  /* 0x0000015000007945 */ /* 0x000fe80003800000 */
[----:B------:R-:W-:Y:S05]  /*0420*/  @P2 BRA `(.L_x_8) ;  /* 0x0000000000202947 */ /* 0x000fea0003800000 */
[----:B-12-4-:R-:W1:Y:S02]  /*0430*/  LDS R2, [UR12+0x34] ;  /* 0x0000340cff027984 */ /* 0x016e640008000800 */
[----:B-1----:R-:W-:-:S05]  /*0440*/  LOP3.LUT R2, R2, 0x38, RZ, 0xb8, !PT ;  /* 0x0000003802027812 */ /* 0x002fca00078eb8ff */
[----:B------:R1:W-:Y:S01]  /*0450*/  STS [UR12+0x34], R2 ;  /* 0x00003402ff007988 */ /* 0x0003e2000800080c */
[----:B------:R-:W-:Y:S05]  /*0460*/  @P2 BRA `(.L_x_9) ;  /* 0x0000000000202947 */ /* 0x000fea0003800000 */
[----:B-1----:R-:W1:Y:S01]  /*0470*/  LDS R2, [UR12+0x8] ;  /* 0x0000080cff027984 */ /* 0x002e620008000800 */
[----:B------:R-:W-:-:S05]  /*0480*/  IMAD.MOV.U32 R3, RZ, RZ, 0x780 ;  /* 0x00000780ff037424 */ /* 0x000fca00078e00ff */
[----:B-1----:R-:W-:-:S05]  /*0490*/  LOP3.LUT R2, R2, 0x300, R3, 0xd8, !PT ;  /* 0x0000030002027812 */ /* 0x002fca00078ed803 */
[----:B------:R3:W-:Y:S02]  /*04a0*/  STS [UR12+0x8], R2 ;  /* 0x00000802ff007988 */ /* 0x0007e4000800080c */
.L_x_8:
[----:B------:R-:W-:Y:S05]  /*04b0*/  @P2 BRA `(.L_x_10) ;  /* 0x0000000000282947 */ /* 0x000fea0003800000 */
[----:B-1234-:R-:W1:Y:S02]  /*04c0*/  LDS R2, [UR12+0x8] ;  /* 0x0000080cff027984 */ /* 0x01ee640008000800 */
[----:B-1----:R-:W-:-:S05]  /*04d0*/  LOP3.LUT R2, R2, 0x1800, RZ, 0xb8, !PT ;  /* 0x0000180002027812 */ /* 0x002fca00078eb8ff */
[----:B------:R2:W-:Y:S02]  /*04e0*/  STS [UR12+0x8], R2 ;  /* 0x00000802ff007988 */ /* 0x0005e4000800080c */
.L_x_9:
[----:B------:R-:W-:Y:S05]  /*04f0*/  @P2 BREAK B0 ;  /* 0x0000000000002942 */ /* 0x000fea0003800000 */
[----:B------:R-:W-:Y:S05]  /*0500*/  @P2 BRA `(.L_x_11) ;  /* 0x0000000000242947 */ /* 0x000fea0003800000 */
[----:B------:R-:W3:Y:S01]  /*0510*/  LDS R3, [UR12+0x8] ;  /* 0x0000080cff037984 */ /* 0x000ee20008000800 */
[----:B-12---:R-:W-:-:S05]  /*0520*/  IMAD.MOV.U32 R2, RZ, RZ, 0x6000 ;  /* 0x00006000ff027424 */ /* 0x006fca00078e00ff */
[----:B---3--:R-:W-:-:S04]  /*0530*/  LOP3.LUT R2, R3, 0x6000, R2, 0xd8, !PT ;  /* 0x0000600003027812 */ /* 0x008fc800078ed802 */
[----:B------:R-:W-:-:S05]  /*0540*/  LOP3.LUT R2, R2, 0x400000, RZ, 0xb8, !PT ;  /* 0x0040000002027812 */ /* 0x000fca00078eb8ff */
[----:B------:R5:W-:Y:S02]  /*0550*/  STS [UR12+0x8], R2 ;  /* 0x00000802ff007988 */ /* 0x000be4000800080c */
.L_x_10:
[----:B------:R-:W-:Y:S05]  /*0560*/  BSYNC B0 ;  /* 0x0000000000007941 */ /* 0x000fea0003800000 */
.L_x_7:
[----:B-12345:R-:W1:Y:S02]  /*0570*/  @!P2 LDS R2, [UR12+0x8] ;  /* 0x0000080cff02a984 */ /* 0x03ee640008000800 */
[----:B-1----:R-:W-:-:S05]  /*0580*/  @!P2 LOP3.LUT R2, R2, 0x8000, RZ, 0xb8, !PT ;  /* 0x000080000202a812 */ /* 0x002fca00078eb8ff */
[----:B------:R3:W-:Y:S02]  /*0590*/  @!P2 STS [UR12+0x8], R2 ;  /* 0x00000802ff00a988 */ /* 0x0007e4000800080c */
.L_x_11:
[----:B------:R-:W-:Y:S05]  /*05a0*/  BSYNC B1 ;  /* 0x0000000000017941 */ /* 0x000fea0003800000 */
.L_x_6:
[----:B------:R-:W-:Y:S05]  /*05b0*/  WARPSYNC.ALL ;  /* 0x0000000000007948 */ /* 0x000fea0003800000 */
[----:B------:R-:W-:Y:S05]  /*05c0*/  @P0 BRA `(.L_x_12) ;  /* 0x0000000000280947 */ /* 0x000fea0003800000 */
[----:B-123--:R-:W1:Y:S01]  /*05d0*/  S2R R2, SR_LANEID ;  /* 0x0000000000027919 */ /* 0x00ee620000000000 */
[----:B------:R-:W-:Y:S05]  /*05e0*/  WARPSYNC.ALL ;  /* 0x0000000000007948 */ /* 0x000fea0003800000 */
[----:B-1----:R-:W-:-:S05]  /*05f0*/  IMAD.SHL.U32 R5, R2, 0x4, RZ ;  /* 0x0000000402057824 */ /* 0x002fca00078e00ff */
[----:B------:R-:W1:Y:S01]  /*0600*/  LDS R7, [R5+UR12] ;  /* 0x0000000c05077984 */ /* 0x000e620008000800 */
[----:B------:R-:W-:-:S05]  /*0610*/  IADD3 R2, P1, R5, UR14, RZ ;  /* 0x0000000e05027c10 */ /* 0x000fca000ff3e0ff */
[----:B------:R-:W-:-:S05]  /*0620*/  IMAD.X R3, RZ, RZ, UR15, P1 ;  /* 0x0000000fff037e24 */ /* 0x000fca00088e06ff */
[----:B-1----:R4:W5:Y:S01]  /*0630*/  ATOMG.E.EXCH.STRONG.GPU PT, RZ, [R2], R7 ;  /* 0x0000000702ff73a8 */ /* 0x00296200041ee100 */
[----:B------:R-:W-:-:S04]  /*0640*/  DEPBAR {5,4,3,2,1,0} ;  /* 0x0000003f0000791a */ /* 0x000fc80000000000 */
[----:B------:R4:W-:Y:S01]  /*0650*/  UTMACCTL.IV [UR14] ;  /* 0x000000000e0079b9 */ /* 0x0009e20008000000 */
[----:B------:R-:W-:Y:S01]  /*0660*/  NOP ;  /* 0x0000000000007918 */ /* 0x000fe20000000000 */
.L_x_12:
[----:B------:R-:W-:Y:S05]  /*0670*/  @P0 BRA `(.L_x_13) ;  /* 0x00000000000c0947 */ /* 0x000fea0003800000 */
[----:B------:R0:W-:Y:S01]  /*0680*/  UTMACMDFLUSH ;  /* 0x00000000000079b7 */ /* 0x0001e20000000000 */
[----:B------:R-:W-:Y:S05]  /*0690*/  @P0 BRA `(.L_x_13) ;  /* 0x0000000000040947 */ /* 0x000fea0003800000 */
[----:B------:R-:W-:-:S04]  /*06a0*/  DEPBAR.LE SB0, 0x0 ;  /* 0x000080000000791a */ /* 0x000fc80000000000 */
.L_x_13:
[----:B------:R-:W-:Y:S05]  /*06b0*/  WARPSYNC.ALL ;  /* 0x0000000000007948 */ /* 0x000fea0003800000 */
[----:B-----5:R-:W-:Y:S06]  /*06c0*/  BAR.SYNC.DEFER_BLOCKING 0x0 ;  /* 0x0000000000007b1d */ /* 0x020fec0000010000 */
[----:B------:R-:W-:Y:S02]  /*06d0*/  BSSY B1, `(.L_x_14) ;  /* 0x000000b000017945 */ /* 0x000fe40003800000 */
[----:B------:R-:W-:Y:S06]  /*06e0*/  BAR.SYNC.DEFER_BLOCKING 0x0 ;  /* 0x0000000000007b1d */ /* 0x000fec0000010000 */
[----:B------:R5:W-:Y:S01]  /*06f0*/  @!P0 STS [R12], RZ ;  /* 0x000000ff0c008388 */ /* 0x000be20000000800 */
[----:B------:R-:W-:Y:S01]  /*0700*/  NOP ;  /* 0x0000000000007918 */ /* 0x000fe20000000000 */
[----:B------:R-:W-:Y:S05]  /*0710*/  @P2 BRA `(.L_x_15) ;  /* 0x0000000000182947 */ /* 0x000fea0003800000 */
[----:B-1234-:R-:W1:Y:S01]  /*0720*/  LDS R2, [UR12+0x8] ;  /* 0x0000080cff027984 */ /* 0x01ee620008000800 */
[----:B------:R-:W2:Y:S01]  /*0730*/  LDC.64 R10, c[0x0][0x218] ;  /* 0x00008600ff0a7b82 */ /* 0x000ea20000000a00 */
[----:B------:R-:W-:Y:S02]  /*0740*/  IMAD.MOV.U32 R3, RZ, RZ, 0x70 ;  /* 0x00000070ff037424 */ /* 0x000fe400078e00ff */
[----:B--2---:R2:W-:Y:S03]  /*0750*/  STS.64 [UR12], R10 ;  /* 0x0000000aff007988 */ /* 0x0045e60008000a0c */
[----:B-1----:R-:W-:-:S05]  /*0760*/  LOP3.LUT R2, R2, 0x10, R3, 0xd8, !PT ;  /* 0x0000001002027812 */ /* 0x002fca00078ed803 */
[----:B------:R2:W-:Y:S02]  /*0770*/  STS [UR12+0x8], R2 ;  /* 0x00000802ff007988 */ /* 0x0005e4000800080c */
.L_x_15:
[----:B----4-:R-:W-:Y:S05]  /*0780*/  BSYNC B1 ;  /* 0x0000000000017941 */ /* 0x010fea0003800000 */
.L_x_14:
[----:B------:R-:W-:Y:S04]  /*0790*/  BSSY B2, `(.L_x_16) ;  /* 0x000000f000027945 */ /* 0x000fe80003800000 */
[----:B------:R-:W-:Y:S04]  /*07a0*/  BSSY B1, `(.L_x_17) ;  /* 0x000000c000017945 */ /* 0x000fe80003800000 */
[----:B------:R-:W-:Y:S05]  /*07b0*/  @P2 BRA `(.L_x_18) ;  /* 0x0000000000282947 */ /* 0x000fea0003800000 */
[----:B-123--:R-:W1:Y:S01]  /*07c0*/  LDS R2, [UR12+0x34] ;  /* 0x0000340cff027984 */ /* 0x00ee620008000800 */
[----:B------:R-:W-:Y:S01]  /*07d0*/  IMAD.MOV.U32 R3, RZ, RZ, 0x3f000000 ;  /* 0x3f000000ff037424 */ /* 0x000fe200078e00ff */
[----:B------:R-:W-:Y:S05]  /*07e0*/  @P2 BREAK B1 ;  /* 0x0000000000012942 */ /* 0x000fea0003800000 */
[----:B-1----:R-:W-:-:S05]  /*07f0*/  LOP3.LUT R2, R2, 0xff000000, R3, 0xb8, !PT ;  /* 0xff00000002027812 */ /* 0x002fca00078eb803 */
[----:B------:R1:W-:Y:S01]  /*0800*/  STS [UR12+0x34], R2 ;  /* 0x00003402ff007988 */ /* 0x0003e2000800080c */
[----:B------:R-:W-:Y:S05]  /*0810*/  @P2 BRA `(.L_x_19) ;  /* 0x0000000000182947 */ /* 0x000fea0003800000 */
[----:B-1----:R-:W1:Y:S01]  /*0820*/  LDS R2, [UR12+0x38] ;  /* 0x0000380cff027984 */ /* 0x002e620008000800 */
[----:B------:R-:W-:-:S05]  /*0830*/  IMAD.MOV.U32 R3, RZ, RZ, 0x7f ;  /* 0x0000007fff037424 */ /* 0x000fca00078e00ff */
[----:B-1----:R-:W-:-:S05]  /*0840*/  LOP3.LUT R2, R2, 0xff, R3, 0xb8, !PT ;  /* 0x000000ff02027812 */ /* 0x002fca00078eb803 */
[----:B------:R4:W-:Y:S02]  /*0850*/  STS [UR12+0x38], R2 ;  /* 0x00003802ff007988 */ /* 0x0009e4000800080c */
.L_x_18:
[----:B------:R-:W-:Y:S05]  /*0860*/  BSYNC B1 ;  /* 0x0000000000017941 */ /* 0x000fea0003800000 */
.L_x_17:
[----:B------:R1:W-:Y:S02]  /*0870*/  @!P2 STS [UR12+0x20], R9 ;  /* 0x00002009ff00a988 */ /* 0x0003e4000800080c */
.L_x_19:
[----:B------:R-:W-:Y:S05]  /*0880*/  BSYNC B2 ;  /* 0x0000000000027941 */ /* 0x000fea0003800000 */
.L_x_16:
[----:B------:R-:W-:Y:S05]  /*0890*/  WARPSYNC.ALL ;  /* 0x0000000000007948 */ /* 0x000fea0003800000 */
[----:B------:R-:W2:Y:S01]  /*08a0*/  LDC R5, c[0x0][0x22c] ;  /* 0x00008b00ff057b82 */ /* 0x000ea20000000800 */
[----:B------:R-:W-:Y:S01]  /*08b0*/  BSSY B2, `(.L_x_20) ;  /* 0x0000010000027945 */ /* 0x000fe20003800000 */
[----:B--2---:R-:W-:-:S05]  /*08c0*/  VIADD R5, R5, 0xffffffff ;  /* 0xffffffff05057836 */ /* 0x004fca0000000000 */
[----:B------:R2:W-:Y:S01]  /*08d0*/  @!P2 STS [UR12+0x24], R5 ;  /* 0x00002405ff00a988 */ /* 0x0005e2000800080c */
[----:B------:R-:W-:Y:S05]  /*08e0*/  @P2 BRA `(.L_x_21) ;  /* 0x0000000000302947 */ /* 0x000fea0003800000 */
[----:B------:R-:W2:Y:S01]  /*08f0*/  LDS R3, [UR12+0x34] ;  /* 0x0000340cff037984 */ /* 0x000ea20008000800 */
[----:B------:R-:W2:Y:S03]  /*0900*/  LDC.64 R10, c[0x0][0x240] ;  /* 0x00009000ff0a7b82 */ /* 0x000ea60000000a00 */
[----:B-1-34-:R-:W1:Y:S01]  /*0910*/  LDS R2, [UR12+0x1c] ;  /* 0x00001c0cff027984 */ /* 0x01ae620008000800 */
[C---:B--2---:R-:W-:Y:S01]  /*0920*/  SHF.L.U64.HI R8, R10.reuse, 0x1, R11 ;  /* 0x000000010a087819 */ /* 0x044fe2000001020b */
[----:B------:R-:W-:-:S03]  /*0930*/  IMAD.SHL.U32 R7, R10, 0x2, RZ ;  /* 0x000000020a077824 */ /* 0x000fc600078e00ff */
[--C-:B------:R-:W-:Y:S02]  /*0940*/  SHF.R.U32.HI R9, RZ, 0x4, R8.reuse ;  /* 0x00000004ff097819 */ /* 0x100fe40000011608 */
[----:B------:R-:W-:-:S05]  /*0950*/  SHF.R.U64 R7, R7, 0x4, R8 ;  /* 0x0000000407077819 */ /* 0x000fca0000001208 */
[----:B------:R2:W-:Y:S01]  /*0960*/  STS [UR12+0xc], R7 ;  /* 0x00000c07ff007988 */ /* 0x0005e2000800080c */
[----:B------:R-:W-:Y:S02]  /*0970*/  LOP3.LUT R3, R3, 0x7, RZ, 0xb8, !PT ;  /* 0x0000000703037812 */ /* 0x000fe400078eb8ff */
[----:B-1----:R-:W-:-:S03]  /*0980*/  LOP3.LUT R2, R2, 0xf, R9, 0xb8, !PT ;  /* 0x0000000f02027812 */ /* 0x002fc600078eb809 */
[----:B------:R2:W-:Y:S04]  /*0990*/  STS [UR12+0x34], R3 ;  /* 0x00003403ff007988 */ /* 0x0005e8000800080c */
[----:B------:R2:W-:Y:S02]  /*09a0*/  STS [UR12+0x1c], R2 ;  /* 0x00001c02ff007988 */ /* 0x0005e4000800080c */
.L_x_21:
[----:B------:R-:W-:Y:S05]  /*09b0*/  BSYNC B2 ;  /* 0x0000000000027941 */ /* 0x000fea0003800000 */
.L_x_20:
[----:B------:R-:W-:Y:S04]  /*09c0*/  BSSY B3, `(.L_x_22) ;  /* 0x000001a000037945 */ /* 0x000fe80003800000 */
[----:B------:R-:W-:Y:S04]  /*09d0*/  BSSY B2, `(.L_x_23) ;  /* 0x0000015000027945 */ /* 0x000fe80003800000 */
[----:B------:R-:W-:Y:S05]  /*09e0*/  @P2 BRA `(.L_x_24) ;  /* 0x0000000000202947 */ /* 0x000fea0003800000 */
[----:B-1234-:R-:W1:Y:S02]  /*09f0*/  LDS R2, [UR12+0x34] ;  /* 0x0000340cff027984 */ /* 0x01ee640008000800 */
[----:B-1----:R-:W-:-:S05]  /*0a00*/  LOP3.LUT R2, R2, 0x38, RZ, 0xb8, !PT ;  /* 0x0000003802027812 */ /* 0x002fca00078eb8ff */
[----:B------:R1:W-:Y:S01]  /*0a10*/  STS [UR12+0x34], R2 ;  /* 0x00003402ff007988 */ /* 0x0003e2000800080c */
[----:B------:R-:W-:Y:S05]  /*0a20*/  @P2 BRA `(.L_x_25) ;  /* 0x0000000000202947 */ /* 0x000fea0003800000 */
[----:B-1----:R-:W1:Y:S01]  /*0a30*/  LDS R2, [UR12+0x8] ;  /* 0x0000080cff027984 */ /* 0x002e620008000800 */
[----:B------:R-:W-:-:S05]  /*0a40*/  IMAD.MOV.U32 R3, RZ, RZ, 0x780 ;  /* 0x00000780ff037424 */ /* 0x000fca00078e00ff */
[----:B-1----:R-:W-:-:S05]  /*0a50*/  LOP3.LUT R2, R2, 0x300, R3, 0xd8, !PT ;  /* 0x0000030002027812 */ /* 0x002fca00078ed803 */
[----:B------:R1:W-:Y:S02]  /*0a60*/  STS [UR12+0x8], R2 ;  /* 0x00000802ff007988 */ /* 0x0003e4000800080c */
.L_x_24:
[----:B------:R-:W-:Y:S05]  /*0a70*/  @P2 BRA `(.L_x_26) ;  /* 0x0000000000282947 */ /* 0x000fea0003800000 */
[----:B-1234-:R-:W1:Y:S02]  /*0a80*/  LDS R2, [UR12+0x8] ;  /* 0x0000080cff027984 */ /* 0x01ee640008000800 */
[----:B-1----:R-:W-:-:S05]  /*0a90*/  LOP3.LUT R2, R2, 0x1800, RZ, 0xb8, !PT ;  /* 0x0000180002027812 */ /* 0x002fca00078eb8ff */
[----:B------:R2:W-:Y:S02]  /*0aa0*/  STS [UR12+0x8], R2 ;  /* 0x00000802ff007988 */ /* 0x0005e4000800080c */
.L_x_25:
[----:B------:R-:W-:Y:S05]  /*0ab0*/  @P2 BREAK B2 ;  /* 0x0000000000022942 */ /* 0x000fea0003800000 */
[----:B------:R-:W-:Y:S05]  /*0ac0*/  @P2 BRA `(.L_x_27) ;  /* 0x0000000000242947 */ /* 0x000fea0003800000 */
[----:B-12---:R-:W1:Y:S01]  /*0ad0*/  LDS R2, [UR12+0x8] ;  /* 0x0000080cff027984 */ /* 0x006e620008000800 */
[----:B------:R-:W-:-:S05]  /*0ae0*/  IMAD.MOV.U32 R3, RZ, RZ, 0x6000 ;  /* 0x00006000ff037424 */ /* 0x000fca00078e00ff */
[----:B-1----:R-:W-:-:S04]  /*0af0*/  LOP3.LUT R2, R2, 0x6000, R3, 0xd8, !PT ;  /* 0x0000600002027812 */ /* 0x002fc800078ed803 */
[----:B------:R-:W-:-:S05]  /*0b00*/  LOP3.LUT R2, R2, 0x400000, RZ, 0xb8, !PT ;  /* 0x0040000002027812 */ /* 0x000fca00078eb8ff */
[----:B------:R1:W-:Y:S02]  /*0b10*/  STS [UR12+0x8], R2 ;  /* 0x00000802ff007988 */ /* 0x0003e4000800080c */
.L_x_26:
[----:B------:R-:W-:Y:S05]  /*0b20*/  BSYNC B2 ;  /* 0x0000000000027941 */ /* 0x000fea0003800000 */
.L_x_23:
[----:B-1234-:R-:W1:Y:S02]  /*0b30*/  @!P2 LDS R2, [UR12+0x8] ;  /* 0x0000080cff02a984 */ /* 0x01ee640008000800 */
[----:B-1----:R-:W-:-:S05]  /*0b40*/  @!P2 LOP3.LUT R2, R2, 0x8000, RZ, 0xb8, !PT ;  /* 0x000080000202a812 */ /* 0x002fca00078eb8ff */
[----:B------:R3:W-:Y:S02]  /*0b50*/  @!P2 STS [UR12+0x8], R2 ;  /* 0x00000802ff00a988 */ /* 0x0007e4000800080c */
.L_x_27:
[----:B------:R-:W-:Y:S05]  /*0b60*/  BSYNC B3 ;  /* 0x0000000000037941 */ /* 0x000fea0003800000 */
.L_x_22:
[----:B------:R-:W-:Y:S05]  /*0b70*/  WARPSYNC.ALL ;  /* 0x0000000000007948 */ /* 0x000fea0003800000 */
[----:B------:R-:W-:-:S04]  /*0b80*/  UIADD3 UR17, UR5, 0x80, URZ ;  /* 0x0000008005117890 */ /* 0x000fc8000fffe03f */
[----:B------:R-:W-:-:S04]  /*0b90*/  UIADD3 UR16, UP0, UR17, UR18, URZ ;  /* 0x0000001211107290 */ /* 0x000fc8000ff1e03f */
[----:B------:R-:W-:Y:S01]  /*0ba0*/  ULEA.HI.X.SX32 UR17, UR17, UR19, 0x1, UP0 ;  /* 0x0000001311117291 */ /* 0x000fe200080f0e3f */
[----:B------:R-:W-:Y:S11]  /*0bb0*/  @P0 BRA `(.L_x_28) ;  /* 0x0000000000280947 */ /* 0x000ff60003800000 */
[----:B-123--:R-:W1:Y:S01]  /*0bc0*/  S2R R2, SR_LANEID ;  /* 0x0000000000027919 */ /* 0x00ee620000000000 */
[----:B------:R-:W-:Y:S05]  /*0bd0*/  WARPSYNC.ALL ;  /* 0x0000000000007948 */ /* 0x000fea0003800000 */
[----:B-1----:R-:W-:-:S05]  /*0be0*/  IMAD.SHL.U32 R8, R2, 0x4, RZ ;  /* 0x0000000402087824 */ /* 0x002fca00078e00ff */
[----:B------:R-:W1:Y:S01]  /*0bf0*/  LDS R7, [R8+UR12] ;  /* 0x0000000c08077984 */ /* 0x000e620008000800 */
[----:B------:R-:W-:-:S05]  /*0c00*/  IADD3 R2, P1, R8, UR16, RZ ;  /* 0x0000001008027c10 */ /* 0x000fca000ff3e0ff */
[----:B------:R-:W-:-:S05]  /*0c10*/  IMAD.X R3, RZ, RZ, UR17, P1 ;  /* 0x00000011ff037e24 */ /* 0x000fca00088e06ff */
[----:B-1----:R4:W2:Y:S01]  /*0c20*/  ATOMG.E.EXCH.STRONG.GPU PT, RZ, [R2], R7 ;  /* 0x0000000702ff73a8 */ /* 0x0028a200041ee100 */
[----:B------:R-:W-:-:S04]  /*0c30*/  DEPBAR {5,4,3,2,1,0} ;  /* 0x0000003f0000791a */ /* 0x000fc80000000000 */
[----:B------:R4:W-:Y:S01]  /*0c40*/  UTMACCTL.IV [UR16] ;  /* 0x00000000100079b9 */ /* 0x0009e20008000000 */
[----:B------:R-:W-:Y:S01]  /*0c50*/  NOP ;  /* 0x0000000000007918 */ /* 0x000fe20000000000 */
.L_x_28:
[----:B------:R-:W-:Y:S05]  /*0c60*/  @P0 BRA `(.L_x_29) ;  /* 0x00000000000c0947 */ /* 0x000fea0003800000 */
[----:B------:R0:W-:Y:S01]  /*0c70*/  UTMACMDFLUSH ;  /* 0x00000000000079b7 */ /* 0x0001e20000000000 */
[----:B------:R-:W-:Y:S05]  /*0c80*/  @P0 BRA `(.L_x_29) ;  /* 0x0000000000040947 */ /* 0x000fea0003800000 */
[----:B------:R-:W-:-:S04]  /*0c90*/  DEPBAR.LE SB0, 0x0 ;  /* 0x000080000000791a */ /* 0x000fc80000000000 */
.L_x_29:
[----:B------:R-:W-:Y:S05]  /*0ca0*/  WARPSYNC.ALL ;  /* 0x0000000000007948 */ /* 0x000fea0003800000 */
[----:B--2---:R-:W-:Y:S06]  /*0cb0*/  BAR.SYNC.DEFER_BLOCKING 0x0 ;  /* 0x0000000000007b1d */ /* 0x004fec0000010000 */
[----:B------:R-:W-:Y:S02]  /*0cc0*/  BSSY B3, `(.L_x_30) ;  /* 0x000000b000037945 */ /* 0x000fe40003800000 */
[----:B------:R-:W-:Y:S06]  /*0cd0*/  BAR.SYNC.DEFER_BLOCKING 0x0 ;  /* 0x0000000000007b1d */ /* 0x000fec0000010000 */
[----:B------:R2:W-:Y:S01]  /*0ce0*/  @!P0 STS [R12], RZ ;  /* 0x000000ff0c008388 */ /* 0x0005e20000000800 */
[----:B------:R-:W-:Y:S01]  /*0cf0*/  NOP ;  /* 0x0000000000007918 */ /* 0x000fe20000000000 */
[----:B------:R-:W-:Y:S05]  /*0d00*/  @P2 BRA `(.L_x_31) ;  /* 0x0000000000182947 */ /* 0x000fea0003800000 */
[----:B-1-34-:R-:W1:Y:S01]  /*0d10*/  LDS R2, [UR12+0x8] ;  /* 0x0000080cff027984 */ /* 0x01ae620008000800 */
[----:B------:R-:W3:Y:S01]  /*0d20*/  LDC.64 R8, c[0x0][0x220] ;  /* 0x00008800ff087b82 */ /* 0x000ee20000000a00 */
[----:B------:R-:W-:Y:S02]  /*0d30*/  IMAD.MOV.U32 R3, RZ, RZ, 0x70 ;  /* 0x00000070ff037424 */ /* 0x000fe400078e00ff */
[----:B---3--:R3:W-:Y:S03]  /*0d40*/  STS.64 [UR12], R8 ;  /* 0x00000008ff007988 */ /* 0x0087e60008000a0c */
[----:B-1----:R-:W-:-:S05]  /*0d50*/  LOP3.LUT R2, R2, 0x10, R3, 0xd8, !PT ;  /* 0x0000001002027812 */ /* 0x002fca00078ed803 */
[----:B------:R3:W-:Y:S02]  /*0d60*/  STS [UR12+0x8], R2 ;  /* 0x00000802ff007988 */ /* 0x0007e4000800080c */
.L_x_31:
[----:B----4-:R-:W-:Y:S05]  /*0d70*/  BSYNC B3 ;  /* 0x0000000000037941 */ /* 0x010fea0003800000 */
.L_x_30:
[----:B------:R-:W-:Y:S04]  /*0d80*/  BSSY B4, `(.L_x_32) ;  /* 0x0000011000047945 */ /* 0x000fe80003800000 */
[----:B------:R-:W-:Y:S04]  /*0d90*/  BSSY B3, `(.L_x_33) ;  /* 0x000000e000037945 */ /* 0x000fe80003800000 */
[----:B------:R-:W-:Y:S05]  /*0da0*/  @P2 BRA `(.L_x_34) ;  /* 0x0000000000242947 */ /* 0x000fea0003800000 */
[----:B-1-3--:R-:W1:Y:S01]  /*0db0*/  LDS R2, [UR12+0x34] ;  /* 0x0000340cff027984 */ /* 0x00ae620008000800 */
[----:B------:R-:W-:-:S05]  /*0dc0*/  IMAD.MOV.U32 R3, RZ, RZ, 0x3f000000 ;  /* 0x3f000000ff037424 */ /* 0x000fca00078e00ff */
[----:B-1----:R-:W-:-:S05]  /*0dd0*/  LOP3.LUT R2, R2, 0xff000000, R3, 0xb8, !PT ;  /* 0xff00000002027812 */ /* 0x002fca00078eb803 */
[----:B------:R1:W-:Y:S01]  /*0de0*/  STS [UR12+0x34], R2 ;  /* 0x00003402ff007988 */ /* 0x0003e2000800080c */
[----:B------:R-:W-:Y:S05]  /*0df0*/  @P2 BRA `(.L_x_35) ;  /* 0x00000000001c2947 */ /* 0x000fea0003800000 */
[----:B-1----:R-:W1:Y:S01]  /*0e00*/  LDS R2, [UR12+0x38] ;  /* 0x0000380cff027984 */ /* 0x002e620008000800 */
[----:B------:R-:W-:-:S05]  /*0e10*/  IMAD.MOV.U32 R3, RZ, RZ, 0x7f ;  /* 0x0000007fff037424 */ /* 0x000fca00078e00ff */
[----:B-1----:R-:W-:-:S05]  /*0e20*/  LOP3.LUT R2, R2, 0xff, R3, 0xb8, !PT ;  /* 0x000000ff02027812 */ /* 0x002fca00078eb803 */
[----:B------:R4:W-:Y:S02]  /*0e30*/  STS [UR12+0x38], R2 ;  /* 0x00003802ff007988 */ /* 0x0009e4000800080c */
.L_x_34:
[----:B------:R-:W-:Y:S05]  /*0e40*/  @P2 BREAK B3 ;  /* 0x0000000000032942 */ /* 0x000fea0003800000 */
[----:B------:R-:W-:Y:S05]  /*0e50*/  @P2 BRA `(.L_x_36) ;  /* 0x00000000000c2947 */ /* 0x000fea0003800000 */
[----:B------:R1:W-:Y:S02]  /*0e60*/  STS [UR12+0x20], R5 ;  /* 0x00002005ff007988 */ /* 0x0003e4000800080c */
.L_x_35:
[----:B------:R-:W-:Y:S05]  /*0e70*/  BSYNC B3 ;  /* 0x0000000000037941 */ /* 0x000fea0003800000 */
.L_x_33:
[----:B------:R1:W-:Y:S02]  /*0e80*/  @!P2 STS [UR12+0x24], R4 ;  /* 0x00002404ff00a988 */ /* 0x0003e4000800080c */
.L_x_36:
[----:B------:R-:W-:Y:S05]  /*0e90*/  BSYNC B4 ;  /* 0x0000000000047941 */ /* 0x000fea0003800000 */
.L_x_32:
[----:B------:R-:W-:Y:S05]  /*0ea0*/  WARPSYNC.ALL ;  /* 0x0000000000007948 */ /* 0x000fea0003800000 */
[----:B------:R-:W-:Y:S04]  /*0eb0*/  BSSY B4, `(.L_x_37) ;  /* 0x000000e000047945 */ /* 0x000fe80003800000 */
[----:B------:R-:W-:Y:S05]  /*0ec0*/  @P2 BRA `(.L_x_38) ;  /* 0x0000000000302947 */ /* 0x000fea0003800000 */
[----:B------:R-:W5:Y:S01]  /*0ed0*/  LDS R3, [UR12+0x34] ;  /* 0x0000340cff037984 */ /* 0x000f620008000800 */
[----:B-1----:R-:W1:Y:S03]  /*0ee0*/  LDC.64 R4, c[0x0][0x248] ;  /* 0x00009200ff047b82 */ /* 0x002e660000000a00 */
[----:B---34-:R-:W3:Y:S01]  /*0ef0*/  LDS R2, [UR12+0x1c] ;  /* 0x00001c0cff027984 */ /* 0x018ee20008000800 */
[C---:B-1----:R-:W-:Y:S01]  /*0f00*/  SHF.L.U64.HI R5, R4.reuse, 0x1, R5 ;  /* 0x0000000104057819 */ /* 0x042fe20000010205 */
[----:B------:R-:W-:-:S03]  /*0f10*/  IMAD.SHL.U32 R4, R4, 0x2, RZ ;  /* 0x0000000204047824 */ /* 0x000fc600078e00ff */
[--C-:B------:R-:W-:Y:S02]  /*0f20*/  SHF.R.U32.HI R7, RZ, 0x4, R5.reuse ;  /* 0x00000004ff077819 */ /* 0x100fe40000011605 */
[----:B------:R-:W-:-:S05]  /*0f30*/  SHF.R.U64 R4, R4, 0x4, R5 ;  /* 0x0000000404047819 */ /* 0x000fca0000001205 */
[----:B------:R1:W-:Y:S01]  /*0f40*/  STS [UR12+0xc], R4 ;  /* 0x00000c04ff007988 */ /* 0x0003e2000800080c */
[----:B-----5:R-:W-:Y:S02]  /*0f50*/  LOP3.LUT R3, R3, 0x7, RZ, 0xb8, !PT ;  /* 0x0000000703037812 */ /* 0x020fe400078eb8ff */
[----:B---3--:R-:W-:-:S03]  /*0f60*/  LOP3.LUT R2, R2, 0xf, R7, 0xb8, !PT ;  /* 0x0000000f02027812 */ /* 0x008fc600078eb807 */
[----:B------:R1:W-:Y:S04]  /*0f70*/  STS [UR12+0x34], R3 ;  /* 0x00003403ff007988 */ /* 0x0003e8000800080c */
[----:B------:R1:W-:Y:S02]  /*0f80*/  STS [UR12+0x1c], R2 ;  /* 0x00001c02ff007988 */ /* 0x0003e4000800080c */
.L_x_38:
[----:B------:R-:W-:Y:S05]  /*0f90*/  BSYNC B4 ;  /* 0x0000000000047941 */ /* 0x000fea0003800000 */
.L_x_37:
        /* <DEDUP_REMOVED lines=11> */
.L_x_41:
[----:B------:R-:W-:Y:S05]  /*1050*/  @P2 BRA `(.L_x_43) ;  /* 0x0000000000282947 */ /* 0x000fea0003800000 */
[----:B-1-34-:R-:W1:Y:S02]  /*1060*/  LDS R2, [UR12+0x8] ;  /* 0x0000080cff027984 */ /* 0x01ae640008000800 */
[----:B-1----:R-:W-:-:S05]  /*1070*/  LOP3.LUT R2, R2, 0x1800, RZ, 0xb8, !PT ;  /* 0x0000180002027812 */ /* 0x002fca00078eb8ff */
[----:B------:R3:W-:Y:S02]  /*1080*/  STS [UR12+0x8], R2 ;  /* 0x00000802ff007988 */ /* 0x0007e4000800080c */
.L_x_42:
[----:B------:R-:W-:Y:S05]  /*1090*/  @P2 BREAK B5 ;  /* 0x0000000000052942 */ /* 0x000fea0003800000 */
[----:B------:R-:W-:Y:S05]  /*10a0*/  @P2 BRA `(.L_x_44) ;  /* 0x0000000000242947 */ /* 0x000fea0003800000 */
[----:B-1-3--:R-:W1:Y:S01]  /*10b0*/  LDS R2, [UR12+0x8] ;  /* 0x0000080cff027984 */ /* 0x00ae620008000800 */
[----:B------:R-:W-:-:S05]  /*10c0*/  IMAD.MOV.U32 R3, RZ, RZ, 0x6000 ;  /* 0x00006000ff037424 */ /* 0x000fca00078e00ff */
[----:B-1----:R-:W-:-:S04]  /*10d0*/  LOP3.LUT R2, R2, 0x6000, R3, 0xd8, !PT ;  /* 0x0000600002027812 */ /* 0x002fc800078ed803 */
[----:B------:R-:W-:-:S05]  /*10e0*/  LOP3.LUT R2, R2, 0x400000, RZ, 0xb8, !PT ;  /* 0x0040000002027812 */ /* 0x000fca00078eb8ff */
[----:B------:R1:W-:Y:S02]  /*10f0*/  STS [UR12+0x8], R2 ;  /* 0x00000802ff007988 */ /* 0x0003e4000800080c */
.L_x_43:
[----:B------:R-:W-:Y:S05]  /*1100*/  BSYNC B5 ;  /* 0x0000000000057941 */ /* 0x000fea0003800000 */
.L_x_40:
[----:B-1-34-:R-:W1:Y:S02]  /*1110*/  @!P2 LDS R2, [UR12+0x8] ;  /* 0x0000080cff02a984 */ /* 0x01ae640008000800 */
[----:B-1----:R-:W-:-:S05]  /*1120*/  @!P2 LOP3.LUT R2, R2, 0x8000, RZ, 0xb8, !PT ;  /* 0x000080000202a812 */ /* 0x002fca00078eb8ff */
[----:B------:R4:W-:Y:S02]  /*1130*/  @!P2 STS [UR12+0x8], R2 ;  /* 0x00000802ff00a988 */ /* 0x0009e4000800080c */
.L_x_44:
[----:B------:R-:W-:Y:S05]  /*1140*/  BSYNC B4 ;  /* 0x0000000000047941 */ /* 0x000fea0003800000 */
.L_x_39:
[----:B------:R-:W-:Y:S05]  /*1150*/  WARPSYNC.ALL ;  /* 0x0000000000007948 */ /* 0x000fea0003800000 */
[----:B------:R-:W-:Y:S01]  /*1160*/  UIADD3 UR5, UR5, 0x100, URZ ;  /* 0x0000010005057890 */ /* 0x000fe2000fffe03f */
[----:B------:R-:W-:Y:S01]  /*1170*/  ISETP.GE.AND P1, PT, R13, 0x1, PT ;  /* 0x000000010d00780c */ /* 0x000fe20003f26270 */
[----:B------:R-:W-:Y:S01]  /*1180*/  IMAD.MOV.U32 R24, RZ, RZ, RZ ;  /* 0x000000ffff187224 */ /* 0x000fe200078e00ff */
[----:B------:R-:W-:Y:S01]  /*1190*/  SHF.R.U32.HI R7, RZ, 0x5, R0 ;  /* 0x00000005ff077819 */ /* 0x000fe20000011600 */
[----:B------:R-:W-:-:S04]  /*11a0*/  UIADD3 UR18, UP0, UR5, UR18, URZ ;  /* 0x0000001205127290 */ /* 0x000fc8000ff1e03f */
[----:B------:R-:W-:Y:S01]  /*11b0*/  ULEA.HI.X.SX32 UR19, UR5, UR19, 0x1, UP0 ;  /* 0x0000001305137291 */ /* 0x000fe200080f0e3f */
[----:B------:R-:W-:Y:S11]  /*11c0*/  @P0 BRA `(.L_x_45) ;  /* 0x0000000000280947 */ /* 0x000ff60003800000 */
[----:B-1-34-:R-:W1:Y:S01]  /*11d0*/  S2R R2, SR_LANEID ;  /* 0x0000000000027919 */ /* 0x01ae620000000000 */
[----:B------:R-:W-:Y:S05]  /*11e0*/  WARPSYNC.ALL ;  /* 0x0000000000007948 */ /* 0x000fea0003800000 */
[----:B-1----:R-:W-:-:S05]  /*11f0*/  IMAD.SHL.U32 R4, R2, 0x4, RZ ;  /* 0x0000000402047824 */ /* 0x002fca00078e00ff */
[----:B------:R-:W1:Y:S01]  /*1200*/  LDS R5, [R4+UR12] ;  /* 0x0000000c04057984 */ /* 0x000e620008000800 */
[----:B------:R-:W-:-:S05]  /*1210*/  IADD3 R2, P3, R4, UR18, RZ ;  /* 0x0000001204027c10 */ /* 0x000fca000ff7e0ff */
[----:B------:R-:W-:-:S05]  /*1220*/  IMAD.X R3, RZ, RZ, UR19, P3 ;  /* 0x00000013ff037e24 */ /* 0x000fca00098e06ff */
[----:B-1----:R1:W3:Y:S01]  /*1230*/  ATOMG.E.EXCH.STRONG.GPU PT, RZ, [R2], R5 ;  /* 0x0000000502ff73a8 */ /* 0x0022e200041ee100 */
[----:B------:R-:W-:-:S04]  /*1240*/  DEPBAR {5,4,3,2,1,0} ;  /* 0x0000003f0000791a */ /* 0x000fc80000000000 */
[----:B------:R1:W-:Y:S01]  /*1250*/  UTMACCTL.IV [UR18] ;  /* 0x00000000120079b9 */ /* 0x0003e20008000000 */
[----:B------:R-:W-:Y:S01]  /*1260*/  NOP ;  /* 0x0000000000007918 */ /* 0x000fe20000000000 */
.L_x_45:
[----:B------:R-:W-:Y:S05]  /*1270*/  @P0 BRA `(.L_x_46) ;  /* 0x00000000000c0947 */ /* 0x000fea0003800000 */
[----:B------:R0:W-:Y:S01]  /*1280*/  UTMACMDFLUSH ;  /* 0x00000000000079b7 */ /* 0x0001e20000000000 */
[----:B------:R-:W-:Y:S05]  /*1290*/  @P0 BRA `(.L_x_46) ;  /* 0x0000000000040947 */ /* 0x000fea0003800000 */
[----:B------:R-:W-:-:S04]  /*12a0*/  DEPBAR.LE SB0, 0x0 ;  /* 0x000080000000791a */ /* 0x000fc80000000000 */
.L_x_46:
[----:B------:R-:W-:Y:S05]  /*12b0*/  WARPSYNC.ALL ;  /* 0x0000000000007948 */ /* 0x000fea0003800000 */
[----:B---3--:R-:W-:Y:S01]  /*12c0*/  BAR.SYNC.DEFER_BLOCKING 0x0 ;  /* 0x0000000000007b1d */ /* 0x008fe20000010000 */
[----:B------:R-:W-:Y:S01]  /*12d0*/  R2UR UR13, R7 ;  /* 0x00000000070d72ca */ /* 0x000fe200000e0000 */
[----:B------:R-:W-:Y:S01]  /*12e0*/  USHF.L.U32 UR27, UR32, 0x7, URZ ;  /* 0x00000007201b7899 */ /* 0x000fe2000800063f */
[----:B------:R-:W-:Y:S01]  /*12f0*/  IMAD.MOV.U32 R25, RZ, RZ, RZ ;  /* 0x000000ffff197224 */ /* 0x000fe200078e00ff */
[----:B------:R-:W-:Y:S01]  /*1300*/  USHF.L.U32 UR23, UR33, 0x7, URZ ;  /* 0x0000000721177899 */ /* 0x000fe2000800063f */
[----:B------:R-:W-:Y:S01]  /*1310*/  CS2R R26, SRZ ;  /* 0x00000000001a7805 */ /* 0x000fe2000001ff00 */
[----:B------:R-:W-:Y:S01]  /*1320*/  VOTEU.ALL UP0, P2 ;  /* 0x00000000003f7886 */ /* 0x000fe20001000000 */
[----:B------:R-:W-:Y:S01]  /*1330*/  UMOV UR6, 0x1 ;  /* 0x0000000100067882 */ /* 0x000fe20000000000 */
[----:B------:R-:W-:Y:S01]  /*1340*/  VOTEU.ALL UP1, P2 ;  /* 0x00000000003f7886 */ /* 0x000fe20001020000 */
[----:B------:R-:W-:-:S02]  /*1350*/  CS2R R28, SRZ ;  /* 0x00000000001c7805 */ /* 0x000fc4000001ff00 */
[----:B------:R-:W-:Y:S01]  /*1360*/  CS2R R30, SRZ ;  /* 0x00000000001e7805 */ /* 0x000fe2000001ff00 */
[----:B------:R-:W-:-:S04]  /*1370*/  @!UP0 UIADD3 UR8, -UR6, 0x100000, URZ ;  /* 0x0010000006088890 */ /* 0x000fc8000fffe13f */
[----:B------:R-:W-:Y:S02]  /*1380*/  @!UP0 USHF.L.U32 UR9, UR8, 0xb, URZ ;  /* 0x0000000b08098899 */ /* 0x000fe4000800063f */
[----:B------:R-:W-:Y:S01]  /*1390*/  @!UP0 USHF.L.U32 UR8, UR8, 0x1, URZ ;  /* 0x0000000108088899 */ /* 0x000fe2000800063f */
[----:B------:R-:W-:Y:S01]  /*13a0*/  CS2R R32, SRZ ;  /* 0x0000000000207805 */ /* 0x000fe2000001ff00 */
[----:B------:R-:W-:-:S04]  /*13b0*/  @!UP0 UIADD3 UR6, -UR6, 0x100000, URZ ;  /* 0x0010000006068890 */ /* 0x000fc8000fffe13f */
[----:B------:R-:W-:Y:S02]  /*13c0*/  @!UP0 USHF.L.U32 UR7, UR6, 0xb, URZ ;  /* 0x0000000b06078899 */ /* 0x000fe4000800063f */
[----:B------:R-:W-:Y:S01]  /*13d0*/  @!UP0 USHF.L.U32 UR6, UR6, 0x1, URZ ;  /* 0x0000000106068899 */ /* 0x000fe2000800063f */
[----:B------:R-:W-:Y:S01]  /*13e0*/  CS2R R34, SRZ ;  /* 0x0000000000227805 */ /* 0x000fe2000001ff00 */
[----:B------:R-:W-:Y:S01]  /*13f0*/  VOTEU.ALL UP0, P2 ;  /* 0x00000000003f7886 */ /* 0x000fe20001000000 */
[----:B------:R-:W-:Y:S02]  /*1400*/  CS2R R36, SRZ ;  /* 0x0000000000247805 */ /* 0x000fe4000001ff00 */
[----:B------:R-:W-:Y:S02]  /*1410*/  CS2R R38, SRZ ;  /* 0x0000000000267805 */ /* 0x000fe4000001ff00 */
[----:B------:R-:W-:Y:S02]  /*1420*/  CS2R R40, SRZ ;  /* 0x0000000000287805 */ /* 0x000fe4000001ff00 */
[----:B------:R-:W-:-:S02]  /*1430*/  CS2R R42, SRZ ;  /* 0x00000000002a7805 */ /* 0x000fc4000001ff00 */
[----:B------:R-:W-:Y:S02]  /*1440*/  CS2R R44, SRZ ;  /* 0x00000000002c7805 */ /* 0x000fe4000001ff00 */
[----:B------:R-:W-:Y:S02]  /*1450*/  CS2R R46, SRZ ;  /* 0x00000000002e7805 */ /* 0x000fe4000001ff00 */
[----:B------:R-:W-:Y:S02]  /*1460*/  CS2R R48, SRZ ;  /* 0x0000000000307805 */ /* 0x000fe4000001ff00 */
[----:B------:R-:W-:Y:S01]  /*1470*/  CS2R R50, SRZ ;  /* 0x0000000000327805 */ /* 0x000fe2000001ff00 */
[----:B------:R-:W3:Y:S02]  /*1480*/  FENCE.VIEW.ASYNC.S ;  /* 0x00000000000073c6 */ /* 0x000ee40000000000 */
[----:B---3--:R3:W4:Y:S02]  /*1490*/  @!UP0 SYNCS.EXCH.64 URZ, [UR12+0x20000], UR8 ;  /* 0x020000080c3f85b2 */ /* 0x0087240008000100 */
[----:B----4-:R-:W-:Y:S01]  /*14a0*/  BAR.SYNC.DEFER_BLOCKING 0x0 ;  /* 0x0000000000007b1d */ /* 0x010fe20000010000 */
[----:B------:R-:W-:-:S02]  /*14b0*/  CS2R R52, SRZ ;  /* 0x0000000000347805 */ /* 0x000fc4000001ff00 */
[----:B------:R-:W-:Y:S02]  /*14c0*/  CS2R R54, SRZ ;  /* 0x0000000000367805 */ /* 0x000fe4000001ff00 */
[----:B------:R-:W-:Y:S02]  /*14d0*/  CS2R R56, SRZ ;  /* 0x0000000000387805 */ /* 0x000fe4000001ff00 */
[----:B------:R-:W-:Y:S02]  /*14e0*/  CS2R R58, SRZ ;  /* 0x00000000003a7805 */ /* 0x000fe4000001ff00 */
[----:B------:R-:W-:Y:S02]  /*14f0*/  CS2R R60, SRZ ;  /* 0x00000000003c7805 */ /* 0x000fe4000001ff00 */
[----:B------:R-:W-:Y:S02]  /*1500*/  CS2R R62, SRZ ;  /* 0x00000000003e7805 */ /* 0x000fe4000001ff00 */
        /* <DEDUP_REMOVED lines=11> */
[----:B------:R-:W-:Y:S01]  /*15c0*/  CS2R R86, SRZ ;  /* 0x0000000000567805 */ /* 0x000fe2000001ff00 */
[----:B------:R3:W4:Y:S01]  /*15d0*/  @!UP1 SYNCS.EXCH.64 URZ, [UR12+0x20008], UR6 ;  /* 0x020008060c3f95b2 */ /* 0x0007220008000100 */
[----:B------:R-:W-:Y:S05]  /*15e0*/  @!P1 BRA `(.L_x_47) ;  /* 0x0000000400d49947 */ /* 0x000fea0003800000 */
        /* <DEDUP_REMOVED lines=31> */
[----:B------:R-:W-:Y:S01]  /*17e0*/  CS2R R86, SRZ ;  /* 0x0000000000567805 */ /* 0x000fe2000001ff00 */
[----:B------:R-:W-:Y:S01]  /*17f0*/  UMOV UR5, URZ ;  /* 0x0000003f00057c82 */ /* 0x000fe20008000000 */
[----:B---3--:R-:W-:-:S05]  /*1800*/  UMOV UR6, URZ ;  /* 0x0000003f00067c82 */ /* 0x008fca0008000000 */
.L_x_49:
[----:B----4-:R-:W-:Y:S01]  /*1810*/  BAR.SYNC.DEFER_BLOCKING 0x0 ;  /* 0x0000000000007b1d */ /* 0x010fe20000010000 */
[----:B------:R-:W-:Y:S01]  /*1820*/  ULEA UR7, UR5, UR12, 0x3 ;  /* 0x0000000c05077291 */ /* 0x000fe2000f8e183f */
[----:B-1----:R-:W-:Y:S01]  /*1830*/  @!P2 IMAD.MOV.U32 R2, RZ, RZ, 0x10000 ;  /* 0x00010000ff02a424 */ /* 0x002fe200078e00ff */
[----:B------:R-:W-:Y:S01]  /*1840*/  ELECT P0, URZ, PT ;  /* 0x00000000003f782f */ /* 0x000fe20003800000 */
[----:B------:R-:W-:-:S03]  /*1850*/  ULEA UR28, UR5, UR12, 0xf ;  /* 0x0000000c051c7291 */ /* 0x000fc6000f8e783f */
[----:B------:R-:W-:Y:S01]  /*1860*/  ISETP.LT.U32.AND P0, PT, R6, 0x40, P0 ;  /* 0x000000400600780c */ /* 0x000fe20000701070 */
[----:B------:R-:W-:Y:S01]  /*1870*/  ULOP3.LUT UR22, UR13, 0x1, URZ, 0xc0, !UPT ;  /* 0x000000010d167892 */ /* 0x000fe2000f8ec03f */
[----:B------:R-:W-:-:S03]  /*1880*/  ELECT P1, URZ, PT ;  /* 0x00000000003f782f */ /* 0x000fc60003820000 */
[----:B------:R-:W-:Y:S02]  /*1890*/  ULEA UR20, UR22, UR28, 0xe ;  /* 0x0000001c16147291 */ /* 0x000fe4000f8e703f */
[----:B------:R-:W-:Y:S01]  /*18a0*/  ULEA UR22, UR22, UR6, 0x6 ;  /* 0x0000000616167291 */ /* 0x000fe2000f8e303f */
[----:B------:R-:W-:-:S05]  /*18b0*/  ISETP.LT.U32.AND P1, PT, R6, 0x40, P1 ;  /* 0x000000400600780c */ /* 0x000fca0000f21070 */
[----:B------:R-:W-:Y:S01]  /*18c0*/  VOTEU.ANY UP0, P0 ;  /* 0x00000000003f7886 */ /* 0x000fe20000000100 */
[----:B------:R-:W-:Y:S01]  /*18d0*/  VOTEU.ANY UP2, P0 ;  /* 0x00000000003f7886 */ /* 0x000fe20000040100 */
[----:B------:R-:W-:Y:S01]  /*18e0*/  UMOV UR26, UR22 ;  /* 0x00000016001a7c82 */ /* 0x000fe20008000000 */
[----:B------:R1:W-:Y:S01]  /*18f0*/  @!P2 SYNCS.ARRIVE.TRANS64 RZ, [UR7+0x20000], R2 ;  /* 0x02000002ffffa9a7 */ /* 0x0003e20008000007 */
[----:B------:R3:W-:Y:S06]  /*1900*/  MEMBAR.ALL.CTA ;  /* 0x0000000000007992 */ /* 0x0007ec0000008000 */
[----:B---3--:R-:W3:Y:S01]  /*1910*/  FENCE.VIEW.ASYNC.S ;  /* 0x00000000000073c6 */ /* 0x008ee20000000000 */
[----:B------:R-:W-:Y:S01]  /*1920*/  @UP0 UIADD3 UR21, UR7, 0x20000, URZ ;  /* 0x0002000007150890 */ /* 0x000fe2000fffe03f */
[----:B------:R-:W-:Y:S01]  /*1930*/  @UP0 UMOV UR8, UR14 ;  /* 0x0000000e00080c82 */ /* 0x000fe20008000000 */
[----:B------:R-:W-:Y:S01]  /*1940*/  @UP0 UMOV UR9, UR15 ;  /* 0x0000000f00090c82 */ /* 0x000fe20008000000 */
[----:B---3--:R-:W-:Y:S01]  /*1950*/  VOTEU.ANY UP1, P1 ;  /* 0x00000000003f7886 */ /* 0x008fe20000820100 */
[----:B------:R-:W-:Y:S01]  /*1960*/  VOTEU.ANY UP3, P1 ;  /* 0x00000000003f7886 */ /* 0x000fe20000860100 */
[----:B-1----:R-:W-:-:S03]  /*1970*/  IMAD.U32 R2, RZ, RZ, UR4 ;  /* 0x00000004ff027e24 */ /* 0x002fc6000f8e00ff */
[----:B------:R-:W-:Y:S02]  /*1980*/  @UP1 UIADD3 UR24, UR20, 0x10000, URZ ;  /* 0x0001000014181890 */ /* 0x000fe4000fffe03f */
[----:B------:R-:W-:Y:S01]  /*1990*/  @UP1 UIADD3 UR25, UR7, 0x20000, URZ ;  /* 0x0002000007191890 */ /* 0x000fe2000fffe03f */
[----:B------:R-:W-:Y:S01]  /*19a0*/  SHF.L.U32 R2, R2, 0x1f, RZ ;  /* 0x0000001f02027819 */ /* 0x000fe200000006ff */
[----:B------:R-:W-:Y:S01]  /*19b0*/  @UP1 UMOV UR10, UR16 ;  /* 0x00000010000a1c82 */ /* 0x000fe20008000000 */
[----:B------:R-:W-:Y:S01]  /*19c0*/  @UP1 UMOV UR11, UR17 ;  /* 0x00000011000b1c82 */ /* 0x000fe20008000000 */
[----:B------:R-:W-:Y:S06]  /*19d0*/  BAR.SYNC.DEFER_BLOCKING 0x0 ;  /* 0x0000000000007b1d */ /* 0x000fec0000010000 */
[----:B------:R1:W-:Y:S02]  /*19e0*/  @UP2 UTMALDG.2D [UR20], [UR8] ;  /* 0x00000014080025b4 */ /* 0x0003e40008008000 */
[----:B------:R-:W-:Y:S06]  /*19f0*/  BAR.SYNC.DEFER_BLOCKING 0x0 ;  /* 0x0000000000007b1d */ /* 0x000fec0000010000 */
[----:B------:R1:W-:Y:S02]  /*1a00*/  @UP3 UTMALDG.2D [UR24], [UR10] ;  /* 0x000000180a0035b4 */ /* 0x0003e40008008000 */
[----:B------:R-:W-:Y:S06]  /*1a10*/  BAR.SYNC.DEFER_BLOCKING 0x0 ;  /* 0x0000000000007b1d */ /* 0x000fec0000010000 */
[----:B------:R-:W3:Y:S02]  /*1a20*/  SYNCS.PHASECHK.TRANS64.TRYWAIT P0, [UR7+0x20000], R2 ;  /* 0x02000002ff0075a7 */ /* 0x000ee40008000147 */
[----:B-1-3--:R-:W-:Y:S05]  /*1a30*/  @!P0 BRA `(.L_x_48) ;  /* 0x0000000400f48947 */ /* 0x00afea0003800000 */
.L_x_50:
[----:B------:R-:W-:Y:S01]  /*1a40*/  USHF.L.U32 UR7, UR13, 0x7, URZ ;  /* 0x000000070d077899 */ /* 0x000fe2000800063f */
[----:B------:R-:W-:Y:S02]  /*1a50*/  WARPGROUP.DEPBAR.LE gsb0, 0x0 ;  /* 0x00008000000079c5 */ /* 0x000fe40000010000 */
[----:B------:R-:W-:Y:S01]  /*1a60*/  UIADD3 UR8, UR28, 0x10000, URZ ;  /* 0x000100001c087890 */ /* 0x000fe2000fffe03f */
[----:B------:R-:W-:Y:S01]  /*1a70*/  WARPGROUP.ARRIVE ;  /* 0x00000000000079c5 */ /* 0x000fe20000000000 */
[----:B------:R-:W-:Y:S01]  /*1a80*/  ULOP3.LUT UR7, UR7, 0x200, URZ, 0xc0, !UPT ;  /* 0x0000020007077892 */ /* 0x000fe2000f8ec03f */
[----:B------:R-:W1:Y:S01]  /*1a90*/  LDC R2, c[0x0][0x230] ;  /* 0x00008c00ff027b82 */ /* 0x000e620000000800 */
[----:B------:R-:W-:Y:S02]  /*1aa0*/  USHF.R.U32.HI UR10, URZ, 0x4, UR8 ;  /* 0x000000043f0a7899 */ /* 0x000fe40008011608 */
[----:B------:R-:W-:Y:S02]  /*1ab0*/  ULEA.HI UR7, UR28, UR7, URZ, 0x1c ;  /* 0x000000071c077291 */ /* 0x000fe4000f8fe03f */
[----:B------:R-:W-:-:S02]  /*1ac0*/  USGXT.U32 UR10, UR10, 0xe ;  /* 0x0000000e0a0a789a */ /* 0x000fc40008000000 */
[----:B------:R-:W-:Y:S01]  /*1ad0*/  ULOP3.LUT UR8, UR7, 0x3fff, URZ, 0xc0, !UPT ;  /* 0x00003fff07087892 */ /* 0x000fe2000f8ec03f */
[----:B------:R-:W-:Y:S01]  /*1ae0*/  UMOV UR9, 0x40000040 ;  /* 0x4000004000097882 */ /* 0x000fe20000000000 */
[----:B------:R-:W-:Y:S01]  /*1af0*/  UMOV UR11, 0x40000040 ;  /* 0x40000040000b7882 */ /* 0x000fe20000000000 */
[----:B------:R-:W-:Y:S01]  /*1b00*/  UMOV UR7, URZ ;  /* 0x0000003f00077c82 */ /* 0x000fe20008000000 */
[----:B------:R-:W-:Y:S02]  /*1b10*/  UIADD3 UR6, UR6, 0x80, URZ ;  /* 0x0000008006067890 */ /* 0x000fe4000fffe03f */
[----:B------:R-:W-:-:S03]  /*1b20*/  UIADD3 UR5, UR5, 0x1, URZ ;  /* 0x0000000105057890 */ /* 0x000fc6000fffe03f */
[----:B------:R-:W-:Y:S01]  /*1b30*/  HGMMA.64x128x16.F32 R24, gdesc[UR8], R24 ;  /* 0x01e00000081879f0 */ /* 0x000fe20008700818 */
[----:B------:R-:W-:Y:S02]  /*1b40*/  UIADD3 UR11, UP0, UR8, 0x2, URZ ;  /* 0x00000002080b7890 */ /* 0x000fe4000ff1e03f */
[----:B------:R-:W-:Y:S01]  /*1b50*/  UIADD3 UR10, UP1, UR10, 0x2, URZ ;  /* 0x000000020a0a7890 */ /* 0x000fe2000ff3e03f */
[----:B------:R-:W-:Y:S01]  /*1b60*/  UMOV UR8, URZ ;  /* 0x0000003f00087c82 */ /* 0x000fe20008000000 */
[----:B------:R-:W-:Y:S02]  /*1b70*/  UIADD3.X UR9, UR7, 0x40000040, URZ, UP0, !UPT ;  /* 0x4000004007097890 */ /* 0x000fe400087fe43f */
[----:B------:R-:W-:Y:S01]  /*1b80*/  UIADD3.X UR7, UR8, 0x40000040, URZ, UP1, !UPT ;  /* 0x4000004008077890 */ /* 0x000fe20008ffe43f */
[----:B-1----:R-:W-:Y:S01]  /*1b90*/  ISETP.LE.AND P0, PT, R2, UR6, PT ;  /* 0x0000000602007c0c */ /* 0x002fe2000bf03270 */
[----:B------:R-:W-:Y:S01]  /*1ba0*/  UISETP.NE.U32.AND UP0, UPT, UR5, 0x2, UPT ;  /* 0x000000020500788c */ /* 0x000fe2000bf05070 */
[----:B------:R-:W-:-:S02]  /*1bb0*/  UMOV UR8, UR11 ;  /* 0x0000000b00087c82 */ /* 0x000fc40008000000 */
[----:B------:R-:W-:Y:S02]  /*1bc0*/  UIADD3.64 UR28, UR8, 0x2, URZ ;  /* 0x00000002081c7897 */ /* 0x000fe4000fffe03f */
[----:B------:R-:W-:Y:S01]  /*1bd0*/  UMOV UR11, UR7 ;  /* 0x00000007000b7c82 */ /* 0x000fe20008000000 */
[----:B------:R-:W-:Y:S02]  /*1be0*/  USEL UR7, URZ, 0x1, UP0 ;  /* 0x000000013f077887 */ /* 0x000fe40008000000 */
[----:B------:R-:W-:Y:S02]  /*1bf0*/  UIADD3.64 UR30, UR10, 0x2, URZ ;  /* 0x000000020a1e7897 */ /* 0x000fe4000fffe03f */
[----:B------:R-:W-:Y:S02]  /*1c00*/  USEL UR5, UR5, URZ, UP0 ;  /* 0x0000003f05057287 */ /* 0x000fe40008000000 */
[----:B------:R-:W-:Y:S01]  /*1c10*/  ULOP3.LUT UR4, UR4, UR7, URZ, 0x3c, !UPT ;  /* 0x0000000704047292 */ /* 0x000fe2000f8e3c3f */
[----:B------:R-:W-:-:S12]  /*1c20*/  HGMMA.64x128x16.F32 R24, gdesc[UR8], R24 ;  /* 0x01e00000081879f0 */ /* 0x000fd80008700818 */
[----:B------:R-:W-:Y:S01]  /*1c30*/  HGMMA.64x128x16.F32 R24, gdesc[UR28], R24 ;  /* 0x01e000001c1879f0 */ /* 0x000fe20008700818 */
[----:B------:R-:W-:Y:S02]  /*1c40*/  UIADD3.64 UR28, UR8, 0x4, URZ ;  /* 0x00000004081c7897 */ /* 0x000fe4000fffe03f */
[----:B------:R-:W-:-:S09]  /*1c50*/  UIADD3.64 UR30, UR10, 0x4, URZ ;  /* 0x000000040a1e7897 */ /* 0x000fd2000fffe03f */
        /* <DEDUP_REMOVED lines=8> */
[----:B------:R-:W-:Y:S02]  /*1ce0*/  UIADD3.64 UR30, UR10, 0x402, URZ ;  /* 0x000004020a1e7897 */ /* 0x000fe4000fffe03f */
[----:B------:R-:W-:Y:S02]  /*1cf0*/  UIADD3.64 UR8, UR8, 0x404, URZ ;  /* 0x0000040408087897 */ /* 0x000fe4000fffe03f */
[----:B------:R-:W-:-:S05]  /*1d00*/  UIADD3.64 UR10, UR10, 0x404, URZ ;  /* 0x000004040a0a7897 */ /* 0x000fca000fffe03f */
[----:B------:R-:W-:-:S12]  /*1d10*/  HGMMA.64x128x16.F32 R24, gdesc[UR28], R24 ;  /* 0x01e000001c1879f0 */ /* 0x000fd80008700818 */
[----:B------:R-:W-:Y:S01]  /*1d20*/  HGMMA.64x128x16.F32 R24, gdesc[UR8], R24, gsb0 ;  /* 0x01e00000081879f0 */ /* 0x000fe20008000818 */
[----:B------:R-:W-:Y:S05]  /*1d30*/  @!P0 BRA `(.L_x_49) ;  /* 0xfffffff800b48947 */ /* 0x000fea000383ffff */
.L_x_47:
[----:B------:R-:W-:Y:S02]  /*1d40*/  WARPGROUP.DEPBAR.LE gsb0, 0x0 ;  /* 0x00008000000079c5 */ /* 0x000fe40000010000 */
[----:B----4-:R-:W-:Y:S01]  /*1d50*/  BAR.SYNC.DEFER_BLOCKING 0x0 ;  /* 0x0000000000007b1d */ /* 0x010fe20000010000 */
[C---:B-1----:R-:W-:Y:S01]  /*1d60*/  IMAD.SHL.U32 R2, R0.reuse, 0x80, RZ ;  /* 0x0000008000027824 */ /* 0x042fe200078e00ff */
[----:B------:R-:W-:Y:S01]  /*1d70*/  F2FP.F16.F32.PACK_AB R24, R25, R24 ;  /* 0x000000181918723e */ /* 0x000fe200000000ff */
[----:B------:R-:W-:Y:S01]  /*1d80*/  IMAD.SHL.U32 R3, R0, 0x10, RZ ;  /* 0x0000001000037824 */ /* 0x000fe200078e00ff */
[----:B------:R-:W-:Y:S02]  /*1d90*/  F2FP.F16.F32.PACK_AB R25, R27, R26 ;  /* 0x0000001a1b19723e */ /* 0x000fe400000000ff */
[----:B------:R-:W-:Y:S02]  /*1da0*/  ELECT P0, URZ, PT ;  /* 0x00000000003f782f */ /* 0x000fe40003800000 */
[----:B------:R-:W-:Y:S01]  /*1db0*/  LOP3.LUT R2, R2, 0x780, RZ, 0xc0, !PT ;  /* 0x0000078002027812 */ /* 0x000fe200078ec0ff */
[----:B---3--:R-:W-:Y:S01]  /*1dc0*/  ULOP3.LUT UR8, UR13, 0x1, URZ, 0xc0, !UPT ;  /* 0x000000010d087892 */ /* 0x008fe2000f8ec03f */
[----:B------:R-:W-:Y:S01]  /*1dd0*/  F2FP.F16.F32.PACK_AB R56, R57, R56 ;  /* 0x000000383938723e */ /* 0x000fe200000000ff */
[----:B------:R-:W-:Y:S01]  /*1de0*/  UMOV UR10, UR23 ;  /* 0x00000017000a7c82 */ /* 0x000fe20008000000 */
[----:B------:R-:W-:Y:S01]  /*1df0*/  LOP3.LUT R3, R2, 0x70, R3, 0xf8, !PT ;  /* 0x0000007002037812 */ /* 0x000fe200078ef803 */
[----:B------:R-:W-:Y:S01]  /*1e00*/  ULEA UR9, UR8, UR27, 0x6 ;  /* 0x0000001b08097291 */ /* 0x000fe2000f8e303f */
[----:B------:R-:W-:Y:S01]  /*1e10*/  F2FP.F16.F32.PACK_AB R26, R29, R28 ;  /* 0x0000001c1d1a723e */ /* 0x000fe200000000ff */
[----:B------:R-:W-:Y:S01]  /*1e20*/  ULEA UR8, UR8, UR12, 0xe ;  /* 0x0000000c08087291 */ /* 0x000fe2000f8e703f */
[----:B------:R-:W-:Y:S01]  /*1e30*/  LOP3.LUT R3, R3, 0x10, R0, 0x78, !PT ;  /* 0x0000001003037812 */ /* 0x000fe200078e7800 */
[----:B------:R-:W-:Y:S01]  /*1e40*/  IMAD.SHL.U32 R0, R0, 0x40, RZ ;  /* 0x0000004000007824 */ /* 0x000fe200078e00ff */
[----:B------:R-:W-:-:S02]  /*1e50*/  F2FP.F16.F32.PACK_AB R27, R31, R30 ;  /* 0x0000001e1f1b723e */ /* 0x000fc400000000ff */
[----:B------:R-:W-:Y:S02]  /*1e60*/  F2FP.F16.F32.PACK_AB R32, R33, R32 ;  /* 0x000000202120723e */ /* 0x000fe400000000ff */
[----:B------:R-:W-:Y:S02]  /*1e70*/  LOP3.LUT R0, R3, 0x3800, R0, 0xf8, !PT ;  /* 0x0000380003007812 */ /* 0x000fe400078ef800 */
[----:B------:R-:W-:Y:S01]  /*1e80*/  F2FP.F16.F32.PACK_AB R57, R59, R58 ;  /* 0x0000003a3b39723e */ /* 0x000fe200000000ff */
[----:B------:R-:W1:Y:S02]  /*1e90*/  @!P2 SYNCS.CCTL.IV [UR12+0x20000] ;  /* 0x02000000ff00a9b1 */ /* 0x000e64000800000c */
[----:B-1----:R-:W-:Y:S01]  /*1ea0*/  BAR.SYNC.DEFER_BLOCKING 0x0 ;  /* 0x0000000000007b1d */ /* 0x002fe20000010000 */
[C---:B------:R-:W-:Y:S01]  /*1eb0*/  LOP3.LUT R3, R0.reuse, 0x20, RZ, 0x3c, !PT ;  /* 0x0000002000037812 */ /* 0x040fe200078e3cff */
[C---:B------:R-:W-:Y:S01]  /*1ec0*/  VIADD R2, R0.reuse, UR12 ;  /* 0x0000000c00027c36 */ /* 0x040fe20008000000 */
[----:B------:R-:W-:-:S02]  /*1ed0*/  LOP3.LUT R4, R0, 0x40, RZ, 0x3c, !PT ;  /* 0x0000004000047812 */ /* 0x000fc400078e3cff */
[----:B------:R-:W-:Y:S01]  /*1ee0*/  F2FP.F16.F32.PACK_AB R33, R35, R34 ;  /* 0x000000222321723e */ /* 0x000fe200000000ff */
[----:B------:R-:W-:Y:S01]  /*1ef0*/  VIADD R3, R3, UR12 ;  /* 0x0000000c03037c36 */ /* 0x000fe20008000000 */
[----:B------:R-:W-:Y:S01]  /*1f00*/  F2FP.F16.F32.PACK_AB R58, R61, R60 ;  /* 0x0000003c3d3a723e */ /* 0x000fe200000000ff */
[----:B------:R-:W-:Y:S01]  /*1f10*/  VIADD R4, R4, UR12 ;  /* 0x0000000c04047c36 */ /* 0x000fe20008000000 */
[----:B------:R-:W-:Y:S02]  /*1f20*/  F2FP.F16.F32.PACK_AB R59, R63, R62 ;  /* 0x0000003e3f3b723e */ /* 0x000fe400000000ff */
[----:B------:R-:W-:Y:S02]  /*1f30*/  F2FP.F16.F32.PACK_AB R64, R65, R64 ;  /* 0x000000404140723e */ /* 0x000fe400000000ff */
[----:B------:R-:W-:Y:S02]  /*1f40*/  LOP3.LUT R0, R0, 0x60, RZ, 0x3c, !PT ;  /* 0x0000006000007812 */ /* 0x000fe400078e3cff */
[----:B------:R-:W-:-:S02]  /*1f50*/  F2FP.F16.F32.PACK_AB R34, R37, R36 ;  /* 0x000000242522723e */ /* 0x000fc400000000ff */
[----:B------:R-:W-:Y:S01]  /*1f60*/  F2FP.F16.F32.PACK_AB R35, R39, R38 ;  /* 0x000000262723723e */ /* 0x000fe200000000ff */
[----:B------:R-:W-:Y:S01]  /*1f70*/  VIADD R0, R0, UR12 ;  /* 0x0000000c00007c36 */ /* 0x000fe20008000000 */
[----:B------:R-:W-:Y:S02]  /*1f80*/  F2FP.F16.F32.PACK_AB R40, R41, R40 ;  /* 0x000000282928723e */ /* 0x000fe400000000ff */
[----:B------:R-:W-:Y:S02]  /*1f90*/  F2FP.F16.F32.PACK_AB R65, R67, R66 ;  /* 0x000000424341723e */ /* 0x000fe400000000ff */
[----:B------:R-:W-:Y:S01]  /*1fa0*/  F2FP.F16.F32.PACK_AB R41, R43, R42 ;  /* 0x0000002a2b29723e */ /* 0x000fe200000000ff */
[----:B------:R-:W1:Y:S01]  /*1fb0*/  @!P2 SYNCS.CCTL.IV [UR12+0x20008] ;  /* 0x02000800ff00a9b1 */ /* 0x000e62000800000c */
[----:B------:R-:W-:Y:S01]  /*1fc0*/  F2FP.F16.F32.PACK_AB R66, R69, R68 ;  /* 0x000000444542723e */ /* 0x000fe200000000ff */
[----:B-1----:R-:W-:Y:S01]  /*1fd0*/  STSM.16.M88.4 [R2], R24 ;  /* 0x0000001802007844 */ /* 0x002fe20000000200 */
[----:B------:R-:W-:-:S02]  /*1fe0*/  F2FP.F16.F32.PACK_AB R67, R71, R70 ;  /* 0x000000464743723e */ /* 0x000fc400000000ff */
[----:B------:R-:W-:Y:S01]  /*1ff0*/  F2FP.F16.F32.PACK_AB R72, R73, R72 ;  /* 0x000000484948723e */ /* 0x000fe200000000ff */
[----:B------:R-:W-:Y:S01]  /*2000*/  STSM.16.M88.4 [R2+0x4000], R56 ;  /* 0x0040003802007844 */ /* 0x000fe20000000200 */
[----:B------:R-:W-:Y:S02]  /*2010*/  F2FP.F16.F32.PACK_AB R42, R45, R44 ;  /* 0x0000002c2d2a723e */ /* 0x000fe400000000ff */
[----:B------:R-:W-:Y:S01]  /*2020*/  F2FP.F16.F32.PACK_AB R43, R47, R46 ;  /* 0x0000002e2f2b723e */ /* 0x000fe200000000ff */
[----:B------:R-:W-:Y:S01]  /*2030*/  STSM.16.M88.4 [R3], R32 ;  /* 0x0000002003007844 */ /* 0x000fe20000000200 */
[----:B------:R-:W-:Y:S02]  /*2040*/  F2FP.F16.F32.PACK_AB R48, R49, R48 ;  /* 0x000000303130723e */ /* 0x000fe400000000ff */
[----:B------:R-:W-:Y:S01]  /*2050*/  F2FP.F16.F32.PACK_AB R73, R75, R74 ;  /* 0x0000004a4b49723e */ /* 0x000fe200000000ff */
[----:B------:R-:W-:Y:S01]  /*2060*/  STSM.16.M88.4 [R3+0x4000], R64 ;  /* 0x0040004003007844 */ /* 0x000fe20000000200 */
[----:B------:R-:W-:-:S02]  /*2070*/  F2FP.F16.F32.PACK_AB R49, R51, R50 ;  /* 0x000000323331723e */ /* 0x000fc400000000ff */
[----:B------:R-:W-:Y:S01]  /*2080*/  F2FP.F16.F32.PACK_AB R74, R77, R76 ;  /* 0x0000004c4d4a723e */ /* 0x000fe200000000ff */
[----:B------:R-:W-:Y:S01]  /*2090*/  STSM.16.M88.4 [R4], R40 ;  /* 0x0000002804007844 */ /* 0x000fe20000000200 */
[----:B------:R-:W-:Y:S02]  /*20a0*/  F2FP.F16.F32.PACK_AB R75, R79, R78 ;  /* 0x0000004e4f4b723e */ /* 0x000fe400000000ff */
[----:B------:R-:W-:Y:S02]  /*20b0*/  F2FP.F16.F32.PACK_AB R80, R81, R80 ;  /* 0x000000505150723e */ /* 0x000fe400000000ff */
[----:B------:R-:W-:Y:S01]  /*20c0*/  F2FP.F16.F32.PACK_AB R50, R53, R52 ;  /* 0x000000343532723e */ /* 0x000fe200000000ff */
[----:B------:R-:W-:Y:S01]  /*20d0*/  STSM.16.M88.4 [R4+0x4000], R72 ;  /* 0x0040004804007844 */ /* 0x000fe20000000200 */
[----:B------:R-:W-:Y:S02]  /*20e0*/  F2FP.F16.F32.PACK_AB R51, R55, R54 ;  /* 0x000000363733723e */ /* 0x000fe400000000ff */
[----:B------:R-:W-:-:S02]  /*20f0*/  F2FP.F16.F32.PACK_AB R81, R83, R82 ;  /* 0x000000525351723e */ /* 0x000fc400000000ff */
[----:B------:R-:W-:Y:S01]  /*2100*/  F2FP.F16.F32.PACK_AB R82, R85, R84 ;  /* 0x000000545552723e */ /* 0x000fe200000000ff */
[----:B------:R-:W-:Y:S01]  /*2110*/  STSM.16.M88.4 [R0], R48 ;  /* 0x0000003000007844 */ /* 0x000fe20000000200 */
[----:B------:R-:W-:Y:S02]  /*2120*/  F2FP.F16.F32.PACK_AB R83, R87, R86 ;  /* 0x000000565753723e */ /* 0x000fe400000000ff */
[----:B------:R-:W-:-:S03]  /*2130*/  ISETP.LT.U32.AND P0, PT, R6, 0x40, P0 ;  /* 0x000000400600780c */ /* 0x000fc60000701070 */
[----:B------:R-:W-:Y:S01]  /*2140*/  STSM.16.M88.4 [R0+0x4000], R80 ;  /* 0x0040005000007844 */ /* 0x000fe20000000200 */
[----:B------:R1:W-:Y:S06]  /*2150*/  MEMBAR.ALL.CTA ;  /* 0x0000000000007992 */ /* 0x0003ec0000008000 */
[----:B-1----:R-:W1:Y:S03]  /*2160*/  FENCE.VIEW.ASYNC.S ;  /* 0x00000000000073c6 */ /* 0x002e660000000000 */
[----:B-1----:R-:W-:Y:S01]  /*2170*/  VOTEU.ANY UP0, P0 ;  /* 0x00000000003f7886 */ /* 0x002fe20000000100 */
[----:B------:R-:W-:-:S04]  /*2180*/  VOTEU.ANY UP1, P0 ;  /* 0x00000000003f7886 */ /* 0x000fc80000020100 */
[----:B------:R-:W-:Y:S01]  /*2190*/  @UP0 UMOV UR6, UR18 ;  /* 0x0000001200060c82 */ /* 0x000fe20008000000 */
[----:B------:R-:W-:Y:S01]  /*21a0*/  @UP0 UMOV UR7, UR19 ;  /* 0x0000001300070c82 */ /* 0x000fe20008000000 */
[----:B------:R-:W-:Y:S06]  /*21b0*/  BAR.SYNC.DEFER_BLOCKING 0x0 ;  /* 0x0000000000007b1d */ /* 0x000fec0000010000 */
[----:B------:R1:W-:Y:S01]  /*21c0*/  @UP1 UTMASTG.2D [UR8], [UR6] ;  /* 0x00000008060013b5 */ /* 0x0003e20008008000 */
[----:B------:R0:W-:Y:S01]  /*21d0*/  UTMACMDFLUSH ;  /* 0x00000000000079b7 */ /* 0x0001e20000000000 */
[----:B------:R-:W-:-:S04]  /*21e0*/  DEPBAR.LE SB0, 0x0 ;  /* 0x000080000000791a */ /* 0x000fc80000000000 */
[----:B------:R-:W-:Y:S06]  /*21f0*/  BAR.SYNC.DEFER_BLOCKING 0x0 ;  /* 0x0000000000007b1d */ /* 0x000fec0000010000 */
[----:B-1----:R-:W-:Y:S05]  /*2200*/  EXIT ;  /* 0x000000000000794d */ /* 0x002fea0003800000 */
.L_x_48:
[----:B------:R-:W1:Y:S02]  /*2210*/  SYNCS.PHASECHK.TRANS64.TRYWAIT P0, [UR7+0x20000], R2 ;  /* 0x02000002ff0075a7 */ /* 0x000e640008000147 */
[----:B-1----:R-:W-:Y:S05]  /*2220*/  @!P0 BRA `(.L_x_48) ;  /* 0xfffffffc00f88947 */ /* 0x002fea000383ffff */
[----:B------:R-:W-:Y:S05]  /*2230*/  BRA `(.L_x_50) ;  /* 0xfffffff800007947 */ /* 0x000fea000383ffff */
.L_x_51:
[----:B------:R-:W-:-:S00]  /*2240*/  BRA `(.L_x_51) ;  /* 0xfffffffc00fc7947 */ /* 0x000fc0000383ffff */
[----:B------:R-:W-:-:S00]  /*2250*/  NOP ;  /* 0x0000000000007918 */ /* 0x000fc00000000000 */
        /* <DEDUP_REMOVED lines=10> */
.L_x_52:


//--------------------- .nv.shared.gluon_wgmma    --------------------------
	.section	.nv.shared.gluon_wgmma,"aw",@nobits
	.sectionflags	@""
	.align	16
	.zero		1024


//--------------------- .nv.shared.reserved.0     --------------------------
	.section	.nv.shared.reserved.0,"aw",@nobits
	.weak		__nv_reservedSMEM_offset_0_alias
	.size		__nv_reservedSMEM_offset_0_alias, 0, 0
	.other		__nv_reservedSMEM_offset_0_alias,@"STO_CUDA_RESERVED_SHARED STV_DEFAULT"
__nv_reservedSMEM_offset_0_alias:
	.zero		0


//--------------------- .nv.constant0.gluon_wgmma --------------------------
	.section	.nv.constant0.gluon_wgmma,"a",@progbits
	.sectionflags	@""
	.align	4
.nv.constant0.gluon_wgmma:
	.zero		608


//--------------------- SYMBOLS --------------------------

	.type		.nv.reservedSmem.offset0,@object
	.size		.nv.reservedSmem.offset0,0x4
